// auto-generated by cutlass_sweep.gemm — config: {"arch": "sm_90", "cluster_m": 2, "cluster_n": 2, "dtype": "bf16", "stages": 5, "tile_k": 64, "tile_m": 256, "tile_n": 128}
#include "cutlass/cutlass.h"
#include "cutlass/gemm/collective/collective_builder.hpp"
#include "cutlass/gemm/device/gemm_universal_adapter.h"
#include "cutlass/gemm/kernel/gemm_universal.hpp"
#include "cutlass/epilogue/collective/collective_builder.hpp"

using ElemA = cutlass::bfloat16_t;
using ElemB = cutlass::bfloat16_t;
using ElemCD = cutlass::bfloat16_t;
using Acc  = float;
using TileShape    = cute::Shape<cute::_256, cute::_128, cute::_64>;
using ClusterShape = cute::Shape<cute::_2, cute::_2, cute::_1>;

using CollectiveEpilogue = typename cutlass::epilogue::collective::CollectiveBuilder<
    cutlass::arch::Sm90, cutlass::arch::OpClassTensorOp,
    TileShape, ClusterShape,
    cutlass::epilogue::collective::EpilogueTileAuto,
    Acc, Acc,
    ElemCD, cutlass::layout::RowMajor, 128 / cutlass::sizeof_bits<ElemCD>::value,
    ElemCD, cutlass::layout::RowMajor, 128 / cutlass::sizeof_bits<ElemCD>::value,
    cutlass::epilogue::collective::EpilogueScheduleAuto
  >::CollectiveOp;

using CollectiveMainloop = typename cutlass::gemm::collective::CollectiveBuilder<
    cutlass::arch::Sm90, cutlass::arch::OpClassTensorOp,
    ElemA, cutlass::layout::RowMajor, 128 / cutlass::sizeof_bits<ElemA>::value,
    ElemB, cutlass::layout::ColumnMajor, 128 / cutlass::sizeof_bits<ElemB>::value,
    Acc,
    TileShape, ClusterShape,
    cutlass::gemm::collective::StageCount<5>,
    cutlass::gemm::collective::KernelScheduleAuto
  >::CollectiveOp;

using GemmKernel = cutlass::gemm::kernel::GemmUniversal<
    cute::Shape<int,int,int,int>,
    CollectiveMainloop,
    CollectiveEpilogue
>;
using Gemm = cutlass::gemm::device::GemmUniversalAdapter<GemmKernel>;

// Force the device kernel symbol into the cubin without needing a host main.
auto* _anchor = &cutlass::device_kernel<GemmKernel>;


// ===== COMPILED SASS (sm_90a) =====

	.target	sm_90a

	.elftype	@"ET_EXEC"


//--------------------- .note.nv.tkinfo           --------------------------
	.section	.note.nv.tkinfo,"",@"SHT_NOTE"
	.sectionflags	@"SHF_NOTE_NV_TKINFO"
	.tkinfo
        /*0018*/ 	.word	0x00000002
        /*0030*/ 	.string	""
        /*0030*/ 	.string	"ptxas"
        /*0030*/ 	.string	"Cuda compilation tools, release 13.0, V13.0.88"
        /*0030*/ 	.string	"Build cuda_13.0.r13.0/compiler.36424714_0"
        /*0030*/ 	.string	"-arch sm_90a -m 64 "



//--------------------- .note.nv.cuinfo           --------------------------
	.section	.note.nv.cuinfo,"",@"SHT_NOTE"
	.sectionflags	@"SHF_NOTE_NV_CUINFO"
        /*0018*/ 	.short	0x0002
        /*001a*/ 	.short	0x005a
        /*001c*/ 	.short	0x0082
	.zero		2


//--------------------- .nv.info                  --------------------------
	.section	.nv.info,"",@"SHT_CUDA_INFO"
	.align	4


	//----- nvinfo : EIATTR_REGCOUNT
	.align		4
        /*0000*/ 	.byte	0x04, 0x2f
        /*0002*/ 	.short	(.L_15 - .L_14)
	.align		4
.L_14:
        /*0004*/ 	.word	index@(_ZN7cutlass13device_kernelINS_4gemm6kernel13GemmUniversalIN4cute5tupleIJiiiiEEENS1_10collective13CollectiveMmaINS1_34MainloopSm90TmaGmmaWarpSpecializedILi5ENS5_IJNS4_1CILi2EEESB_NSA_ILi1EEEEEENS1_35KernelTmaWarpSpecializedCooperativeEEENS5_IJNSA_ILi256EEENSA_ILi128EEENSA_ILi64EEEEEENS_10bfloat16_tENS5_IJlSC_lEEESK_SL_NS4_8TiledMMAINS4_8MMA_AtomIJNS4_4SM904GMMA28MMA_64x128x16_F32BF16BF16_SSILNSP_5MajorE0ELSR_0ELNSP_7ScaleInE1ELSS_1EEEEEENS4_6LayoutINS5_IJSB_SC_SC_EEENS5_IJSC_NSA_ILi0EEESX_EEEEENS5_IJNS4_10UnderscoreES10_S10_EEEEENS4_23SM90_TMA_LOAD_MULTICASTENS4_14ComposedLayoutINS4_7SwizzleILi3ELi4ELi3EEENS4_18smem_ptr_flag_bitsILi16EEENSV_INS5_IJNSA_ILi8EEESI_EEENS5_IJSI_SC_EEEEEEEvNS4_8identityES13_S1D_vS1E_EENS_8epilogue10collective6detail29Sm90TmaWarpSpecializedAdapterINS1H_15DefaultEpilogueISK_SL_SL_NS1G_6thread17LinearCombinationISK_Li1EffLNS1L_9ScaleType4KindE0ELNS_15FloatRoundStyleE2ESK_EENS1_15EpilogueDefaultEEEEEvvEEEEvNT_6ParamsE)
        /*0008*/ 	.word	0x000000a8


	//----- nvinfo : EIATTR_FRAME_SIZE
	.align		4
.L_15:
        /*000c*/ 	.byte	0x04, 0x11
        /*000e*/ 	.short	(.L_17 - .L_16)
	.align		4
.L_16:
        /*0010*/ 	.word	index@(_ZN7cutlass13device_kernelINS_4gemm6kernel13GemmUniversalIN4cute5tupleIJiiiiEEENS1_10collective13CollectiveMmaINS1_34MainloopSm90TmaGmmaWarpSpecializedILi5ENS5_IJNS4_1CILi2EEESB_NSA_ILi1EEEEEENS1_35KernelTmaWarpSpecializedCooperativeEEENS5_IJNSA_ILi256EEENSA_ILi128EEENSA_ILi64EEEEEENS_10bfloat16_tENS5_IJlSC_lEEESK_SL_NS4_8TiledMMAINS4_8MMA_AtomIJNS4_4SM904GMMA28MMA_64x128x16_F32BF16BF16_SSILNSP_5MajorE0ELSR_0ELNSP_7ScaleInE1ELSS_1EEEEEENS4_6LayoutINS5_IJSB_SC_SC_EEENS5_IJSC_NSA_ILi0EEESX_EEEEENS5_IJNS4_10UnderscoreES10_S10_EEEEENS4_23SM90_TMA_LOAD_MULTICASTENS4_14ComposedLayoutINS4_7SwizzleILi3ELi4ELi3EEENS4_18smem_ptr_flag_bitsILi16EEENSV_INS5_IJNSA_ILi8EEESI_EEENS5_IJSI_SC_EEEEEEEvNS4_8identityES13_S1D_vS1E_EENS_8epilogue10collective6detail29Sm90TmaWarpSpecializedAdapterINS1H_15DefaultEpilogueISK_SL_SL_NS1G_6thread17LinearCombinationISK_Li1EffLNS1L_9ScaleType4KindE0ELNS_15FloatRoundStyleE2ESK_EENS1_15EpilogueDefaultEEEEEvvEEEEvNT_6ParamsE)
        /*0014*/ 	.word	0x00000000


	//----- nvinfo : EIATTR_MIN_STACK_SIZE
	.align		4
.L_17:
        /*0018*/ 	.byte	0x04, 0x12
        /*001a*/ 	.short	(.L_19 - .L_18)
	.align		4
.L_18:
        /*001c*/ 	.word	index@(_ZN7cutlass13device_kernelINS_4gemm6kernel13GemmUniversalIN4cute5tupleIJiiiiEEENS1_10collective13CollectiveMmaINS1_34MainloopSm90TmaGmmaWarpSpecializedILi5ENS5_IJNS4_1CILi2EEESB_NSA_ILi1EEEEEENS1_35KernelTmaWarpSpecializedCooperativeEEENS5_IJNSA_ILi256EEENSA_ILi128EEENSA_ILi64EEEEEENS_10bfloat16_tENS5_IJlSC_lEEESK_SL_NS4_8TiledMMAINS4_8MMA_AtomIJNS4_4SM904GMMA28MMA_64x128x16_F32BF16BF16_SSILNSP_5MajorE0ELSR_0ELNSP_7ScaleInE1ELSS_1EEEEEENS4_6LayoutINS5_IJSB_SC_SC_EEENS5_IJSC_NSA_ILi0EEESX_EEEEENS5_IJNS4_10UnderscoreES10_S10_EEEEENS4_23SM90_TMA_LOAD_MULTICASTENS4_14ComposedLayoutINS4_7SwizzleILi3ELi4ELi3EEENS4_18smem_ptr_flag_bitsILi16EEENSV_INS5_IJNSA_ILi8EEESI_EEENS5_IJSI_SC_EEEEEEEvNS4_8identityES13_S1D_vS1E_EENS_8epilogue10collective6detail29Sm90TmaWarpSpecializedAdapterINS1H_15DefaultEpilogueISK_SL_SL_NS1G_6thread17LinearCombinationISK_Li1EffLNS1L_9ScaleType4KindE0ELNS_15FloatRoundStyleE2ESK_EENS1_15EpilogueDefaultEEEEEvvEEEEvNT_6ParamsE)
        /*0020*/ 	.word	0x00000000
.L_19:


//--------------------- .nv.compat                --------------------------
	.section	.nv.compat,"",@"SHT_CUDA_COMPAT_INFO"
	.align	4
        /*0000*/ 	.byte	0x02, 0x09, 0x01, 0x00, 0x02, 0x02, 0x04, 0x00, 0x02, 0x05, 0x05, 0x00, 0x03, 0x07, 0x01, 0x01
        /*0010*/ 	.byte	0x02, 0x03, 0x01, 0x00, 0x02, 0x06, 0x01, 0x00, 0x04, 0x0b, 0x08, 0x00, 0x00, 0x00, 0x00, 0x00
        /*0020*/ 	.byte	0x00, 0x00, 0x00, 0x00


//--------------------- .nv.info._ZN7cutlass13device_kernelINS_4gemm6kernel13GemmUniversalIN4cute5tupleIJiiiiEEENS1_10collective13CollectiveMmaINS1_34MainloopSm90TmaGmmaWarpSpecializedILi5ENS5_IJNS4_1CILi2EEESB_NSA_ILi1EEEEEENS1_35KernelTmaWarpSpecializedCooperativeEEENS5_IJNSA_ILi256EEENSA_ILi128EEENSA_ILi64EEEEEENS_10bfloat16_tENS5_IJlSC_lEEESK_SL_NS4_8TiledMMAINS4_8MMA_AtomIJNS4_4SM904GMMA28MMA_64x128x16_F32BF16BF16_SSILNSP_5MajorE0ELSR_0ELNSP_7ScaleInE1ELSS_1EEEEEENS4_6LayoutINS5_IJSB_SC_SC_EEENS5_IJSC_NSA_ILi0EEESX_EEEEENS5_IJNS4_10UnderscoreES10_S10_EEEEENS4_23SM90_TMA_LOAD_MULTICASTENS4_14ComposedLayoutINS4_7SwizzleILi3ELi4ELi3EEENS4_18smem_ptr_flag_bitsILi16EEENSV_INS5_IJNSA_ILi8EEESI_EEENS5_IJSI_SC_EEEEEEEvNS4_8identityES13_S1D_vS1E_EENS_8epilogue10collective6detail29Sm90TmaWarpSpecializedAdapterINS1H_15DefaultEpilogueISK_SL_SL_NS1G_6thread17LinearCombinationISK_Li1EffLNS1L_9ScaleType4KindE0ELNS_15FloatRoundStyleE2ESK_EENS1_15EpilogueDefaultEEEEEvvEEEEvNT_6ParamsE --------------------------
	.section	.nv.info._ZN7cutlass13device_kernelINS_4gemm6kernel13GemmUniversalIN4cute5tupleIJiiiiEEENS1_10collective13CollectiveMmaINS1_34MainloopSm90TmaGmmaWarpSpecializedILi5ENS5_IJNS4_1CILi2EEESB_NSA_ILi1EEEEEENS1_35KernelTmaWarpSpecializedCooperativeEEENS5_IJNSA_ILi256EEENSA_ILi128EEENSA_ILi64EEEEEENS_10bfloat16_tENS5_IJlSC_lEEESK_SL_NS4_8TiledMMAINS4_8MMA_AtomIJNS4_4SM904GMMA28MMA_64x128x16_F32BF16BF16_SSILNSP_5MajorE0ELSR_0ELNSP_7ScaleInE1ELSS_1EEEEEENS4_6LayoutINS5_IJSB_SC_SC_EEENS5_IJSC_NSA_ILi0EEESX_EEEEENS5_IJNS4_10UnderscoreES10_S10_EEEEENS4_23SM90_TMA_LOAD_MULTICASTENS4_14ComposedLayoutINS4_7SwizzleILi3ELi4ELi3EEENS4_18smem_ptr_flag_bitsILi16EEENSV_INS5_IJNSA_ILi8EEESI_EEENS5_IJSI_SC_EEEEEEEvNS4_8identityES13_S1D_vS1E_EENS_8epilogue10collective6detail29Sm90TmaWarpSpecializedAdapterINS1H_15DefaultEpilogueISK_SL_SL_NS1G_6thread17LinearCombinationISK_Li1EffLNS1L_9ScaleType4KindE0ELNS_15FloatRoundStyleE2ESK_EENS1_15EpilogueDefaultEEEEEvvEEEEvNT_6ParamsE,"",@"SHT_CUDA_INFO"
	.sectionflags	@""
	.align	4


	//----- nvinfo : EIATTR_CUDA_API_VERSION
	.align		4
        /*0000*/ 	.byte	0x04, 0x37
        /*0002*/ 	.short	(.L_21 - .L_20)
.L_20:
        /*0004*/ 	.word	0x00000082


	//----- nvinfo : EIATTR_KPARAM_INFO
	.align		4
.L_21:
        /*0008*/ 	.byte	0x04, 0x17
        /*000a*/ 	.short	(.L_23 - .L_22)
.L_22:
        /*000c*/ 	.word	0x00000000
        /*0010*/ 	.short	0x0000
        /*0012*/ 	.short	0x0070
        /*0014*/ 	.byte	0x00, 0xf0, 0x01, 0x10


	//----- nvinfo : EIATTR_SPARSE_MMA_MASK
	.align		4
.L_23:
        /*0018*/ 	.byte	0x03, 0x50
        /*001a*/ 	.short	0x0000


	//----- nvinfo : EIATTR_MAXREG_COUNT
	.align		4
        /*001c*/ 	.byte	0x03, 0x1b
        /*001e*/ 	.short	0x00a8


	//----- nvinfo : EIATTR_NUM_BARRIERS
	.align		4
        /*0020*/ 	.byte	0x02, 0x4c
        /*0022*/ 	.byte	0x01
	.zero		1


	//----- nvinfo : EIATTR_EXTERNS
	.align		4
        /*0024*/ 	.byte	0x04, 0x0f
        /*0026*/ 	.short	(.L_25 - .L_24)


	//   ....[0]....
	.align		4
.L_24:
        /*0028*/ 	.word	index@(__assertfail)


	//----- nvinfo : EIATTR_MERCURY_ISA_VERSION
	.align		4
.L_25:
        /*002c*/ 	.byte	0x03, 0x5f
        /*002e*/ 	.short	0x0101


	//----- nvinfo : EIATTR_INT_WARP_WIDE_INSTR_OFFSETS
	.align		4
        /*0030*/ 	.byte	0x04, 0x31
        /*0032*/ 	.short	(.L_27 - .L_26)


	//   ....[0]....
.L_26:
        /*0034*/ 	.word	0x000004a0


	//   ....[1]....
        /*0038*/ 	.word	0x000004d0


	//   ....[2]....
        /*003c*/ 	.word	0x00000690


	//----- nvinfo : EIATTR_COOP_GROUP_MASK_REGIDS
	.align		4
.L_27:
        /*0040*/ 	.byte	0x04, 0x29
        /*0042*/ 	.short	(.L_29 - .L_28)


	//   ....[0]....
.L_28:
        /*0044*/ 	.word	0xffffffff


	//   ....[1]....
        /*0048*/ 	.word	0xffffffff


	//   ....[2]....
        /*004c*/ 	.word	0xffffffff


	//   ....[3]....
        /*0050*/ 	.word	0xffffffff


	//   ....[4]....
        /*0054*/ 	.word	0xffffffff


	//   ....[5]....
        /*0058*/ 	.word	0xffffffff


	//----- nvinfo : EIATTR_COOP_GROUP_INSTR_OFFSETS
	.align		4
.L_29:
        /*005c*/ 	.byte	0x04, 0x28
        /*005e*/ 	.short	(.L_31 - .L_30)


	//   ....[0]....
.L_30:
        /*0060*/ 	.word	0x00000060


	//   ....[1]....
        /*0064*/ 	.word	0x00000070


	//   ....[2]....
        /*0068*/ 	.word	0x00000130


	//   ....[3]....
        /*006c*/ 	.word	0x000002f0


	//   ....[4]....
        /*0070*/ 	.word	0x00000810


	//   ....[5]....
        /*0074*/ 	.word	0x00001260


	//----- nvinfo : EIATTR_REG_RECONFIG
	.align		4
.L_31:
        /*0078*/ 	.byte	0x01, 0x54
	.zero		2


	//----- nvinfo : EIATTR_SYSCALL_OFFSETS
	.align		4
        /*007c*/ 	.byte	0x04, 0x46
        /*007e*/ 	.short	(.L_33 - .L_32)


	//   ....[0]....
.L_32:
        /*0080*/ 	.word	0x00001420


	//----- nvinfo : EIATTR_MBARRIER_INSTR_OFFSETS
	.align		4
.L_33:
        /*0084*/ 	.byte	0x04, 0x39
        /*0086*/ 	.short	(.L_35 - .L_34)


	//   ....[0]....
.L_34:
        /*0088*/ 	.word	0x00000230
        /*008c*/ 	.word	0x000000ff
        /*0090*/ 	.word	0x00000000
        /*0094*/ 	.short	0x0100
        /*0096*/ 	.byte	0x08
	.zero		1


	//   ....[1]....
        /*0098*/ 	.word	0x00000240
        /*009c*/ 	.word	0x000000ff
        /*00a0*/ 	.word	0x00000028
        /*00a4*/ 	.short	0x0100
        /*00a6*/ 	.byte	0x08
	.zero		1


	//   ....[2]....
        /*00a8*/ 	.word	0x00000250
        /*00ac*/ 	.word	0x000000ff
        /*00b0*/ 	.word	0x00000008
        /*00b4*/ 	.short	0x0100
        /*00b6*/ 	.byte	0x08
	.zero		1


	//   ....[3]....
        /*00b8*/ 	.word	0x00000260
        /*00bc*/ 	.word	0x000000ff
        /*00c0*/ 	.word	0x00000030
        /*00c4*/ 	.short	0x0100
        /*00c6*/ 	.byte	0x08
	.zero		1


	//   ....[4]....
        /*00c8*/ 	.word	0x00000270
        /*00cc*/ 	.word	0x000000ff
        /*00d0*/ 	.word	0x00000010
        /*00d4*/ 	.short	0x0100
        /*00d6*/ 	.byte	0x08
	.zero		1


	//   ....[5]....
        /*00d8*/ 	.word	0x00000280
        /*00dc*/ 	.word	0x000000ff
        /*00e0*/ 	.word	0x00000038
        /*00e4*/ 	.short	0x0100
        /*00e6*/ 	.byte	0x08
	.zero		1


	//   ....[6]....
        /*00e8*/ 	.word	0x00000290
        /*00ec*/ 	.word	0x000000ff
        /*00f0*/ 	.word	0x00000018
        /*00f4*/ 	.short	0x0100
        /*00f6*/ 	.byte	0x08
	.zero		1


	//   ....[7]....
        /*00f8*/ 	.word	0x000002a0
        /*00fc*/ 	.word	0x000000ff
        /*0100*/ 	.word	0x00000040
        /*0104*/ 	.short	0x0100
        /*0106*/ 	.byte	0x08
	.zero		1


	//   ....[8]....
        /*0108*/ 	.word	0x000002b0
        /*010c*/ 	.word	0x000000ff
        /*0110*/ 	.word	0x00000020
        /*0114*/ 	.short	0x0100
        /*0116*/ 	.byte	0x08
	.zero		1


	//   ....[9]....
        /*0118*/ 	.word	0x000002c0
        /*011c*/ 	.word	0x000000ff
        /*0120*/ 	.word	0x00000048
        /*0124*/ 	.short	0x0100
        /*0126*/ 	.byte	0x08
	.zero		1


	//   ....[10]....
        /*0128*/ 	.word	0x00000710
        /*012c*/ 	.word	0x000000ff
        /*0130*/ 	.word	0x00000060
        /*0134*/ 	.short	0x0100
        /*0136*/ 	.byte	0x06
	.zero		1


	//   ....[11]....
        /*0138*/ 	.word	0x000007a0
        /*013c*/ 	.word	0x000000ff
        /*0140*/ 	.word	0x00000068
        /*0144*/ 	.short	0x0100
        /*0146*/ 	.byte	0x06
	.zero		1


	//   ....[12]....
        /*0148*/ 	.word	0x000014e0
        /*014c*/ 	.word	0x00000003
        /*0150*/ 	.word	0x00000000
        /*0154*/ 	.short	0x010a
        /*0156*/ 	.byte	0x3f
	.zero		1


	//   ....[13]....
        /*0158*/ 	.word	0x00001520
        /*015c*/ 	.word	0x00000003
        /*0160*/ 	.word	0x00000000
        /*0164*/ 	.short	0x010a
        /*0166*/ 	.byte	0x3f
	.zero		1


	//   ....[14]....
        /*0168*/ 	.word	0x00001a30
        /*016c*/ 	.word	0x00000005
        /*0170*/ 	.word	0x00000000
        /*0174*/ 	.short	0x010a
        /*0176*/ 	.byte	0x3f
	.zero		1


	//   ....[15]....
        /*0178*/ 	.word	0x00001a70
        /*017c*/ 	.word	0x00000005
        /*0180*/ 	.word	0x00000000
        /*0184*/ 	.short	0x010a
        /*0186*/ 	.byte	0x3f
	.zero		1


	//   ....[16]....
        /*0188*/ 	.word	0x00001e10
        /*018c*/ 	.word	0x00000005
        /*0190*/ 	.word	0x00000000
        /*0194*/ 	.short	0x0101
        /*0196*/ 	.byte	0x3f
	.zero		1


	//   ....[17]....
        /*0198*/ 	.word	0x00002030
        /*019c*/ 	.word	0x00000003
        /*01a0*/ 	.word	0x00000000
        /*01a4*/ 	.short	0x0101
        /*01a6*/ 	.byte	0x3f
	.zero		1


	//   ....[18]....
        /*01a8*/ 	.word	0x0000b920
        /*01ac*/ 	.word	0x0000000e
        /*01b0*/ 	.word	0x00000028
        /*01b4*/ 	.short	0x010a
        /*01b6*/ 	.byte	0x3f
	.zero		1


	//   ....[19]....
        /*01b8*/ 	.word	0x0000bcd0
        /*01bc*/ 	.word	0x00000006
        /*01c0*/ 	.word	0x00000068
        /*01c4*/ 	.short	0x0101
        /*01c6*/ 	.byte	0x3f
	.zero		1


	//   ....[20]....
        /*01c8*/ 	.word	0x0000c400
        /*01cc*/ 	.word	0x00000007
        /*01d0*/ 	.word	0x00000000
        /*01d4*/ 	.short	0x010a
        /*01d6*/ 	.byte	0x3f
	.zero		1


	//   ....[21]....
        /*01d8*/ 	.word	0x0000c480
        /*01dc*/ 	.word	0x00000009
        /*01e0*/ 	.word	0x00000000
        /*01e4*/ 	.short	0x010a
        /*01e6*/ 	.byte	0x3f
	.zero		1


	//   ....[22]....
        /*01e8*/ 	.word	0x0000c510
        /*01ec*/ 	.word	0x00000006
        /*01f0*/ 	.word	0x00000000
        /*01f4*/ 	.short	0x010a
        /*01f6*/ 	.byte	0x3f
	.zero		1


	//   ....[23]....
        /*01f8*/ 	.word	0x0000c5a0
        /*01fc*/ 	.word	0x00000009
        /*0200*/ 	.word	0x00000000
        /*0204*/ 	.short	0x010a
        /*0206*/ 	.byte	0x3f
	.zero		1


	//   ....[24]....
        /*0208*/ 	.word	0x0000c630
        /*020c*/ 	.word	0x00000003
        /*0210*/ 	.word	0x00000000
        /*0214*/ 	.short	0x010a
        /*0216*/ 	.byte	0x3f
	.zero		1


	//   ....[25]....
        /*0218*/ 	.word	0x0000c690
        /*021c*/ 	.word	0x00000003
        /*0220*/ 	.word	0x00000000
        /*0224*/ 	.short	0x010a
        /*0226*/ 	.byte	0x3f
	.zero		1


	//   ....[26]....
        /*0228*/ 	.word	0x0000c6e0
        /*022c*/ 	.word	0x00000005
        /*0230*/ 	.word	0x00000000
        /*0234*/ 	.short	0x010a
        /*0236*/ 	.byte	0x3f
	.zero		1


	//   ....[27]....
        /*0238*/ 	.word	0x0000c7b0
        /*023c*/ 	.word	0x0000000e
        /*0240*/ 	.word	0x00000028
        /*0244*/ 	.short	0x010a
        /*0246*/ 	.byte	0x3f
	.zero		1


	//   ....[28]....
        /*0248*/ 	.word	0x0000c880
        /*024c*/ 	.word	0x00000007
        /*0250*/ 	.word	0x00000000
        /*0254*/ 	.short	0x010a
        /*0256*/ 	.byte	0x3f
	.zero		1


	//   ....[29]....
        /*0258*/ 	.word	0x0000c8d0
        /*025c*/ 	.word	0x00000009
        /*0260*/ 	.word	0x00000000
        /*0264*/ 	.short	0x010a
        /*0266*/ 	.byte	0x3f
	.zero		1


	//   ....[30]....
        /*0268*/ 	.word	0x0000c920
        /*026c*/ 	.word	0x00000006
        /*0270*/ 	.word	0x00000000
        /*0274*/ 	.short	0x010a
        /*0276*/ 	.byte	0x3f
	.zero		1


	//   ....[31]....
        /*0278*/ 	.word	0x0000c970
        /*027c*/ 	.word	0x00000009
        /*0280*/ 	.word	0x00000000
        /*0284*/ 	.short	0x010a
        /*0286*/ 	.byte	0x3f
	.zero		1


	//----- nvinfo : EIATTR_NUM_MBARRIERS
	.align		4
.L_35:
        /*0288*/ 	.byte	0x03, 0x38
        /*028a*/ 	.short	0x000c


	//----- nvinfo : EIATTR_EXIT_INSTR_OFFSETS
	.align		4
        /*028c*/ 	.byte	0x04, 0x1c
        /*028e*/ 	.short	(.L_37 - .L_36)


	//   ....[0]....
.L_36:
        /*0290*/ 	.word	0x00000970


	//   ....[1]....
        /*0294*/ 	.word	0x00001190


	//   ....[2]....
        /*0298*/ 	.word	0x0000af60


	//   ....[3]....
        /*029c*/ 	.word	0x0000b4c0


	//   ....[4]....
        /*02a0*/ 	.word	0x0000c680


	//----- nvinfo : EIATTR_MAX_THREADS
	.align		4
.L_37:
        /*02a4*/ 	.byte	0x04, 0x05
        /*02a6*/ 	.short	(.L_39 - .L_38)
.L_38:
        /*02a8*/ 	.word	0x00000180
        /*02ac*/ 	.word	0x00000001
        /*02b0*/ 	.word	0x00000001


	//----- nvinfo : EIATTR_CRS_STACK_SIZE
	.align		4
.L_39:
        /*02b4*/ 	.byte	0x04, 0x1e
        /*02b6*/ 	.short	(.L_41 - .L_40)
.L_40:
        /*02b8*/ 	.word	0x00000000


	//----- nvinfo : EIATTR_CBANK_PARAM_SIZE
	.align		4
.L_41:
        /*02bc*/ 	.byte	0x03, 0x19
        /*02be*/ 	.short	0x0470


	//----- nvinfo : EIATTR_PARAM_CBANK
	.align		4
        /*02c0*/ 	.byte	0x04, 0x0a
        /*02c2*/ 	.short	(.L_43 - .L_42)
	.align		4
.L_42:
        /*02c4*/ 	.word	index@(.nv.constant0._ZN7cutlass13device_kernelINS_4gemm6kernel13GemmUniversalIN4cute5tupleIJiiiiEEENS1_10collective13CollectiveMmaINS1_34MainloopSm90TmaGmmaWarpSpecializedILi5ENS5_IJNS4_1CILi2EEESB_NSA_ILi1EEEEEENS1_35KernelTmaWarpSpecializedCooperativeEEENS5_IJNSA_ILi256EEENSA_ILi128EEENSA_ILi64EEEEEENS_10bfloat16_tENS5_IJlSC_lEEESK_SL_NS4_8TiledMMAINS4_8MMA_AtomIJNS4_4SM904GMMA28MMA_64x128x16_F32BF16BF16_SSILNSP_5MajorE0ELSR_0ELNSP_7ScaleInE1ELSS_1EEEEEENS4_6LayoutINS5_IJSB_SC_SC_EEENS5_IJSC_NSA_ILi0EEESX_EEEEENS5_IJNS4_10UnderscoreES10_S10_EEEEENS4_23SM90_TMA_LOAD_MULTICASTENS4_14ComposedLayoutINS4_7SwizzleILi3ELi4ELi3EEENS4_18smem_ptr_flag_bitsILi16EEENSV_INS5_IJNSA_ILi8EEESI_EEENS5_IJSI_SC_EEEEEEEvNS4_8identityES13_S1D_vS1E_EENS_8epilogue10collective6detail29Sm90TmaWarpSpecializedAdapterINS1H_15DefaultEpilogueISK_SL_SL_NS1G_6thread17LinearCombinationISK_Li1EffLNS1L_9ScaleType4KindE0ELNS_15FloatRoundStyleE2ESK_EENS1_15EpilogueDefaultEEEEEvvEEEEvNT_6ParamsE)
        /*02c8*/ 	.short	0x0210
        /*02ca*/ 	.short	0x0470


	//----- nvinfo : EIATTR_SW_WAR
	.align		4
.L_43:
        /*02cc*/ 	.byte	0x04, 0x36
        /*02ce*/ 	.short	(.L_45 - .L_44)
.L_44:
        /*02d0*/ 	.word	0x00000008
.L_45:


//--------------------- .nv.callgraph             --------------------------
	.section	.nv.callgraph,"",@"SHT_CUDA_CALLGRAPH"
	.align	4
	.sectionentsize	8
	.align		4
        /*0000*/ 	.word	0x00000000
	.align		4
        /*0004*/ 	.word	0xffffffff
	.align		4
        /*0008*/ 	.word	index@(_ZN7cutlass13device_kernelINS_4gemm6kernel13GemmUniversalIN4cute5tupleIJiiiiEEENS1_10collective13CollectiveMmaINS1_34MainloopSm90TmaGmmaWarpSpecializedILi5ENS5_IJNS4_1CILi2EEESB_NSA_ILi1EEEEEENS1_35KernelTmaWarpSpecializedCooperativeEEENS5_IJNSA_ILi256EEENSA_ILi128EEENSA_ILi64EEEEEENS_10bfloat16_tENS5_IJlSC_lEEESK_SL_NS4_8TiledMMAINS4_8MMA_AtomIJNS4_4SM904GMMA28MMA_64x128x16_F32BF16BF16_SSILNSP_5MajorE0ELSR_0ELNSP_7ScaleInE1ELSS_1EEEEEENS4_6LayoutINS5_IJSB_SC_SC_EEENS5_IJSC_NSA_ILi0EEESX_EEEEENS5_IJNS4_10UnderscoreES10_S10_EEEEENS4_23SM90_TMA_LOAD_MULTICASTENS4_14ComposedLayoutINS4_7SwizzleILi3ELi4ELi3EEENS4_18smem_ptr_flag_bitsILi16EEENSV_INS5_IJNSA_ILi8EEESI_EEENS5_IJSI_SC_EEEEEEEvNS4_8identityES13_S1D_vS1E_EENS_8epilogue10collective6detail29Sm90TmaWarpSpecializedAdapterINS1H_15DefaultEpilogueISK_SL_SL_NS1G_6thread17LinearCombinationISK_Li1EffLNS1L_9ScaleType4KindE0ELNS_15FloatRoundStyleE2ESK_EENS1_15EpilogueDefaultEEEEEvvEEEEvNT_6ParamsE)
	.align		4
        /*000c*/ 	.word	index@(__assertfail)
	.align		4
        /*0010*/ 	.word	0x00000000
	.align		4
        /*0014*/ 	.word	0xfffffffe
	.align		4
        /*0018*/ 	.word	0x00000000
	.align		4
        /*001c*/ 	.word	0xfffffffd
	.align		4
        /*0020*/ 	.word	0x00000000
	.align		4
        /*0024*/ 	.word	0xfffffffc


//--------------------- .nv.constant4             --------------------------
	.section	.nv.constant4,"a",@progbits
	.align	8
	.align		8
.nv.constant4:
        /*0000*/ 	.dword	__assertfail
	.align		8
        /*0008*/ 	.dword	__unnamed_1
	.align		8
        /*0010*/ 	.dword	_ZN39_INTERNAL_19ebc687_4_k_cu_2d49e803_39174cuda3std3__45__cpo5beginE
	.align		8
        /*0018*/ 	.dword	_ZN39_INTERNAL_19ebc687_4_k_cu_2d49e803_39174cuda3std3__45__cpo3endE
	.align		8
        /*0020*/ 	.dword	_ZN39_INTERNAL_19ebc687_4_k_cu_2d49e803_39174cuda3std3__45__cpo6cbeginE
	.align		8
        /*0028*/ 	.dword	_ZN39_INTERNAL_19ebc687_4_k_cu_2d49e803_39174cuda3std3__45__cpo4cendE
	.align		8
        /*0030*/ 	.dword	_ZN39_INTERNAL_19ebc687_4_k_cu_2d49e803_39174cuda3std3__441_GLOBAL__N__19ebc687_4_k_cu_2d49e803_39176ignoreE
	.align		8
        /*0038*/ 	.dword	_ZN39_INTERNAL_19ebc687_4_k_cu_2d49e803_39174cuda3std3__419piecewise_constructE
	.align		8
        /*0040*/ 	.dword	_ZN39_INTERNAL_19ebc687_4_k_cu_2d49e803_39174cuda3std3__48in_placeE
	.align		8
        /*0048*/ 	.dword	_ZN39_INTERNAL_19ebc687_4_k_cu_2d49e803_39174cuda3std6ranges3__45__cpo4swapE
	.align		8
        /*0050*/ 	.dword	_ZN39_INTERNAL_19ebc687_4_k_cu_2d49e803_39174cuda3std6ranges3__45__cpo9iter_moveE
	.align		8
        /*0058*/ 	.dword	_ZN39_INTERNAL_19ebc687_4_k_cu_2d49e803_39174cute7productE
	.align		8
        /*0060*/ 	.dword	_ZN39_INTERNAL_19ebc687_4_k_cu_2d49e803_39174cute1_E
	.align		8
        /*0068*/ 	.dword	$str$22
	.align		8
        /*0070*/ 	.dword	$str$23


//--------------------- .text._ZN7cutlass13device_kernelINS_4gemm6kernel13GemmUniversalIN4cute5tupleIJiiiiEEENS1_10collective13CollectiveMmaINS1_34MainloopSm90TmaGmmaWarpSpecializedILi5ENS5_IJNS4_1CILi2EEESB_NSA_ILi1EEEEEENS1_35KernelTmaWarpSpecializedCooperativeEEENS5_IJNSA_ILi256EEENSA_ILi128EEENSA_ILi64EEEEEENS_10bfloat16_tENS5_IJlSC_lEEESK_SL_NS4_8TiledMMAINS4_8MMA_AtomIJNS4_4SM904GMMA28MMA_64x128x16_F32BF16BF16_SSILNSP_5MajorE0ELSR_0ELNSP_7ScaleInE1ELSS_1EEEEEENS4_6LayoutINS5_IJSB_SC_SC_EEENS5_IJSC_NSA_ILi0EEESX_EEEEENS5_IJNS4_10UnderscoreES10_S10_EEEEENS4_23SM90_TMA_LOAD_MULTICASTENS4_14ComposedLayoutINS4_7SwizzleILi3ELi4ELi3EEENS4_18smem_ptr_flag_bitsILi16EEENSV_INS5_IJNSA_ILi8EEESI_EEENS5_IJSI_SC_EEEEEEEvNS4_8identityES13_S1D_vS1E_EENS_8epilogue10collective6detail29Sm90TmaWarpSpecializedAdapterINS1H_15DefaultEpilogueISK_SL_SL_NS1G_6thread17LinearCombinationISK_Li1EffLNS1L_9ScaleType4KindE0ELNS_15FloatRoundStyleE2ESK_EENS1_15EpilogueDefaultEEEEEvvEEEEvNT_6ParamsE --------------------------
	.section	.text._ZN7cutlass13device_kernelINS_4gemm6kernel13GemmUniversalIN4cute5tupleIJiiiiEEENS1_10collective13CollectiveMmaINS1_34MainloopSm90TmaGmmaWarpSpecializedILi5ENS5_IJNS4_1CILi2EEESB_NSA_ILi1EEEEEENS1_35KernelTmaWarpSpecializedCooperativeEEENS5_IJNSA_ILi256EEENSA_ILi128EEENSA_ILi64EEEEEENS_10bfloat16_tENS5_IJlSC_lEEESK_SL_NS4_8TiledMMAINS4_8MMA_AtomIJNS4_4SM904GMMA28MMA_64x128x16_F32BF16BF16_SSILNSP_5MajorE0ELSR_0ELNSP_7ScaleInE1ELSS_1EEEEEENS4_6LayoutINS5_IJSB_SC_SC_EEENS5_IJSC_NSA_ILi0EEESX_EEEEENS5_IJNS4_10UnderscoreES10_S10_EEEEENS4_23SM90_TMA_LOAD_MULTICASTENS4_14ComposedLayoutINS4_7SwizzleILi3ELi4ELi3EEENS4_18smem_ptr_flag_bitsILi16EEENSV_INS5_IJNSA_ILi8EEESI_EEENS5_IJSI_SC_EEEEEEEvNS4_8identityES13_S1D_vS1E_EENS_8epilogue10collective6detail29Sm90TmaWarpSpecializedAdapterINS1H_15DefaultEpilogueISK_SL_SL_NS1G_6thread17LinearCombinationISK_Li1EffLNS1L_9ScaleType4KindE0ELNS_15FloatRoundStyleE2ESK_EENS1_15EpilogueDefaultEEEEEvvEEEEvNT_6ParamsE,"ax",@progbits
	.align	128
.text._ZN7cutlass13device_kernelINS_4gemm6kernel13GemmUniversalIN4cute5tupleIJiiiiEEENS1_10collective13CollectiveMmaINS1_34MainloopSm90TmaGmmaWarpSpecializedILi5ENS5_IJNS4_1CILi2EEESB_NSA_ILi1EEEEEENS1_35KernelTmaWarpSpecializedCooperativeEEENS5_IJNSA_ILi256EEENSA_ILi128EEENSA_ILi64EEEEEENS_10bfloat16_tENS5_IJlSC_lEEESK_SL_NS4_8TiledMMAINS4_8MMA_AtomIJNS4_4SM904GMMA28MMA_64x128x16_F32BF16BF16_SSILNSP_5MajorE0ELSR_0ELNSP_7ScaleInE1ELSS_1EEEEEENS4_6LayoutINS5_IJSB_SC_SC_EEENS5_IJSC_NSA_ILi0EEESX_EEEEENS5_IJNS4_10UnderscoreES10_S10_EEEEENS4_23SM90_TMA_LOAD_MULTICASTENS4_14ComposedLayoutINS4_7SwizzleILi3ELi4ELi3EEENS4_18smem_ptr_flag_bitsILi16EEENSV_INS5_IJNSA_ILi8EEESI_EEENS5_IJSI_SC_EEEEEEEvNS4_8identityES13_S1D_vS1E_EENS_8epilogue10collective6detail29Sm90TmaWarpSpecializedAdapterINS1H_15DefaultEpilogueISK_SL_SL_NS1G_6thread17LinearCombinationISK_Li1EffLNS1L_9ScaleType4KindE0ELNS_15FloatRoundStyleE2ESK_EENS1_15EpilogueDefaultEEEEEvvEEEEvNT_6ParamsE:
        .type           _ZN7cutlass13device_kernelINS_4gemm6kernel13GemmUniversalIN4cute5tupleIJiiiiEEENS1_10collective13CollectiveMmaINS1_34MainloopSm90TmaGmmaWarpSpecializedILi5ENS5_IJNS4_1CILi2EEESB_NSA_ILi1EEEEEENS1_35KernelTmaWarpSpecializedCooperativeEEENS5_IJNSA_ILi256EEENSA_ILi128EEENSA_ILi64EEEEEENS_10bfloat16_tENS5_IJlSC_lEEESK_SL_NS4_8TiledMMAINS4_8MMA_AtomIJNS4_4SM904GMMA28MMA_64x128x16_F32BF16BF16_SSILNSP_5MajorE0ELSR_0ELNSP_7ScaleInE1ELSS_1EEEEEENS4_6LayoutINS5_IJSB_SC_SC_EEENS5_IJSC_NSA_ILi0EEESX_EEEEENS5_IJNS4_10UnderscoreES10_S10_EEEEENS4_23SM90_TMA_LOAD_MULTICASTENS4_14ComposedLayoutINS4_7SwizzleILi3ELi4ELi3EEENS4_18smem_ptr_flag_bitsILi16EEENSV_INS5_IJNSA_ILi8EEESI_EEENS5_IJSI_SC_EEEEEEEvNS4_8identityES13_S1D_vS1E_EENS_8epilogue10collective6detail29Sm90TmaWarpSpecializedAdapterINS1H_15DefaultEpilogueISK_SL_SL_NS1G_6thread17LinearCombinationISK_Li1EffLNS1L_9ScaleType4KindE0ELNS_15FloatRoundStyleE2ESK_EENS1_15EpilogueDefaultEEEEEvvEEEEvNT_6ParamsE,@function
        .size           _ZN7cutlass13device_kernelINS_4gemm6kernel13GemmUniversalIN4cute5tupleIJiiiiEEENS1_10collective13CollectiveMmaINS1_34MainloopSm90TmaGmmaWarpSpecializedILi5ENS5_IJNS4_1CILi2EEESB_NSA_ILi1EEEEEENS1_35KernelTmaWarpSpecializedCooperativeEEENS5_IJNSA_ILi256EEENSA_ILi128EEENSA_ILi64EEEEEENS_10bfloat16_tENS5_IJlSC_lEEESK_SL_NS4_8TiledMMAINS4_8MMA_AtomIJNS4_4SM904GMMA28MMA_64x128x16_F32BF16BF16_SSILNSP_5MajorE0ELSR_0ELNSP_7ScaleInE1ELSS_1EEEEEENS4_6LayoutINS5_IJSB_SC_SC_EEENS5_IJSC_NSA_ILi0EEESX_EEEEENS5_IJNS4_10UnderscoreES10_S10_EEEEENS4_23SM90_TMA_LOAD_MULTICASTENS4_14ComposedLayoutINS4_7SwizzleILi3ELi4ELi3EEENS4_18smem_ptr_flag_bitsILi16EEENSV_INS5_IJNSA_ILi8EEESI_EEENS5_IJSI_SC_EEEEEEEvNS4_8identityES13_S1D_vS1E_EENS_8epilogue10collective6detail29Sm90TmaWarpSpecializedAdapterINS1H_15DefaultEpilogueISK_SL_SL_NS1G_6thread17LinearCombinationISK_Li1EffLNS1L_9ScaleType4KindE0ELNS_15FloatRoundStyleE2ESK_EENS1_15EpilogueDefaultEEEEEvvEEEEvNT_6ParamsE,(.L_x_327 - _ZN7cutlass13device_kernelINS_4gemm6kernel13GemmUniversalIN4cute5tupleIJiiiiEEENS1_10collective13CollectiveMmaINS1_34MainloopSm90TmaGmmaWarpSpecializedILi5ENS5_IJNS4_1CILi2EEESB_NSA_ILi1EEEEEENS1_35KernelTmaWarpSpecializedCooperativeEEENS5_IJNSA_ILi256EEENSA_ILi128EEENSA_ILi64EEEEEENS_10bfloat16_tENS5_IJlSC_lEEESK_SL_NS4_8TiledMMAINS4_8MMA_AtomIJNS4_4SM904GMMA28MMA_64x128x16_F32BF16BF16_SSILNSP_5MajorE0ELSR_0ELNSP_7ScaleInE1ELSS_1EEEEEENS4_6LayoutINS5_IJSB_SC_SC_EEENS5_IJSC_NSA_ILi0EEESX_EEEEENS5_IJNS4_10UnderscoreES10_S10_EEEEENS4_23SM90_TMA_LOAD_MULTICASTENS4_14ComposedLayoutINS4_7SwizzleILi3ELi4ELi3EEENS4_18smem_ptr_flag_bitsILi16EEENSV_INS5_IJNSA_ILi8EEESI_EEENS5_IJSI_SC_EEEEEEEvNS4_8identityES13_S1D_vS1E_EENS_8epilogue10collective6detail29Sm90TmaWarpSpecializedAdapterINS1H_15DefaultEpilogueISK_SL_SL_NS1G_6thread17LinearCombinationISK_Li1EffLNS1L_9ScaleType4KindE0ELNS_15FloatRoundStyleE2ESK_EENS1_15EpilogueDefaultEEEEEvvEEEEvNT_6ParamsE)
        .other          _ZN7cutlass13device_kernelINS_4gemm6kernel13GemmUniversalIN4cute5tupleIJiiiiEEENS1_10collective13CollectiveMmaINS1_34MainloopSm90TmaGmmaWarpSpecializedILi5ENS5_IJNS4_1CILi2EEESB_NSA_ILi1EEEEEENS1_35KernelTmaWarpSpecializedCooperativeEEENS5_IJNSA_ILi256EEENSA_ILi128EEENSA_ILi64EEEEEENS_10bfloat16_tENS5_IJlSC_lEEESK_SL_NS4_8TiledMMAINS4_8MMA_AtomIJNS4_4SM904GMMA28MMA_64x128x16_F32BF16BF16_SSILNSP_5MajorE0ELSR_0ELNSP_7ScaleInE1ELSS_1EEEEEENS4_6LayoutINS5_IJSB_SC_SC_EEENS5_IJSC_NSA_ILi0EEESX_EEEEENS5_IJNS4_10UnderscoreES10_S10_EEEEENS4_23SM90_TMA_LOAD_MULTICASTENS4_14ComposedLayoutINS4_7SwizzleILi3ELi4ELi3EEENS4_18smem_ptr_flag_bitsILi16EEENSV_INS5_IJNSA_ILi8EEESI_EEENS5_IJSI_SC_EEEEEEEvNS4_8identityES13_S1D_vS1E_EENS_8epilogue10collective6detail29Sm90TmaWarpSpecializedAdapterINS1H_15DefaultEpilogueISK_SL_SL_NS1G_6thread17LinearCombinationISK_Li1EffLNS1L_9ScaleType4KindE0ELNS_15FloatRoundStyleE2ESK_EENS1_15EpilogueDefaultEEEEEvvEEEEvNT_6ParamsE,@"STO_CUDA_ENTRY STV_DEFAULT"
_ZN7cutlass13device_kernelINS_4gemm6kernel13GemmUniversalIN4cute5tupleIJiiiiEEENS1_10collective13CollectiveMmaINS1_34MainloopSm90TmaGmmaWarpSpecializedILi5ENS5_IJNS4_1CILi2EEESB_NSA_ILi1EEEEEENS1_35KernelTmaWarpSpecializedCooperativeEEENS5_IJNSA_ILi256EEENSA_ILi128EEENSA_ILi64EEEEEENS_10bfloat16_tENS5_IJlSC_lEEESK_SL_NS4_8TiledMMAINS4_8MMA_AtomIJNS4_4SM904GMMA28MMA_64x128x16_F32BF16BF16_SSILNSP_5MajorE0ELSR_0ELNSP_7ScaleInE1ELSS_1EEEEEENS4_6LayoutINS5_IJSB_SC_SC_EEENS5_IJSC_NSA_ILi0EEESX_EEEEENS5_IJNS4_10UnderscoreES10_S10_EEEEENS4_23SM90_TMA_LOAD_MULTICASTENS4_14ComposedLayoutINS4_7SwizzleILi3ELi4ELi3EEENS4_18smem_ptr_flag_bitsILi16EEENSV_INS5_IJNSA_ILi8EEESI_EEENS5_IJSI_SC_EEEEEEEvNS4_8identityES13_S1D_vS1E_EENS_8epilogue10collective6detail29Sm90TmaWarpSpecializedAdapterINS1H_15DefaultEpilogueISK_SL_SL_NS1G_6thread17LinearCombinationISK_Li1EffLNS1L_9ScaleType4KindE0ELNS_15FloatRoundStyleE2ESK_EENS1_15EpilogueDefaultEEEEEvvEEEEvNT_6ParamsE:
[----:B------:R-:W0:Y:S01]  /*0000*/  LDC R1, c[0x0][0x28] ;  /* 0x00000a00ff017b82 */ /* 0x000e220000000800 */
[----:B------:R-:W1:Y:S01]  /*0010*/  S2R R18, SR_TID.X ;  /* 0x0000000000127919 */ /* 0x000e620000002100 */
[----:B------:R-:W-:Y:S01]  /*0020*/  ELECT P0, URZ, PT ;  /* 0x00000000003f782f */ /* 0x000fe20003800000 */
[----:B------:R-:W-:Y:S01]  /*0030*/  BSSY B0, `(.L_x_0) ;  /* 0x000000f000007945 */ /* 0x000fe20003800000 */
[--C-:B-1----:R-:W-:Y:S02]  /*0040*/  SHF.R.U32.HI R0, RZ, 0x5, R18.reuse ;  /* 0x00000005ff007819 */ /* 0x102fe40000011612 */
[----:B------:R-:W-:-:S03]  /*0050*/  SHF.R.U32.HI R3, RZ, 0x7, R18 ;  /* 0x00000007ff037819 */ /* 0x000fc60000011612 */
[----:B------:R-:W1:Y:S04]  /*0060*/  SHFL.IDX PT, R2, R0, RZ, 0x1f ;  /* 0x00001fff00027589 */ /* 0x000e6800000e0000 */
[----:B------:R2:W3:Y:S01]  /*0070*/  SHFL.IDX PT, R5, R3, RZ, 0x1f ;  /* 0x00001fff03057589 */ /* 0x0004e200000e0000 */
[----:B-1----:R-:W-:-:S13]  /*0080*/  ISETP.NE.OR P0, PT, R2, RZ, !P0 ;  /* 0x000000ff0200720c */ /* 0x002fda0004705670 */
[----:B0-23--:R-:W-:Y:S05]  /*0090*/  @P0 BRA `(.L_x_1) ;  /* 0x0000000000200947 */ /* 0x00dfea0003800000 */
[----:B------:R-:W-:Y:S02]  /*00a0*/  ULDC.64 UR4, c[0x0][0x198] ;  /* 0x0000660000047ab9 */ /* 0x000fe40000000a00 */
[----:B------:R-:W-:Y:S02]  /*00b0*/  UIADD3 UR6, UP0, UR4, 0xf0, URZ ;  /* 0x000000f004067890 */ /* 0x000fe4000ff1e03f */
[----:B------:R-:W-:Y:S02]  /*00c0*/  UIADD3 UR4, UP1, UR4, 0x1f0, URZ ;  /* 0x000001f004047890 */ /* 0x000fe4000ff3e03f */
[----:B------:R-:W-:Y:S02]  /*00d0*/  UIADD3.X UR7, URZ, UR5, URZ, UP0, !UPT ;  /* 0x000000053f077290 */ /* 0x000fe400087fe43f */
[----:B------:R-:W-:-:S07]  /*00e0*/  UIADD3.X UR5, URZ, UR5, URZ, UP1, !UPT ;  /* 0x000000053f057290 */ /* 0x000fce0008ffe43f */
[----:B------:R0:W-:Y:S02]  /*00f0*/  UTMACCTL.PF [UR6] ;  /* 0x00000000060079b9 */ /* 0x0001e40008040000 */
[----:B------:R0:W-:Y:S02]  /*0100*/  UTMACCTL.PF [UR4] ;  /* 0x00000000040079b9 */ /* 0x0001e40008040000 */
[----:B0-----:R-:W-:Y:S01]  /*0110*/  NOP ;  /* 0x0000000000007918 */ /* 0x001fe20000000000 */
.L_x_1:
[----:B------:R-:W-:Y:S05]  /*0120*/  BSYNC B0 ;  /* 0x0000000000007941 */ /* 0x000fea0003800000 */
.L_x_0:
[----:B------:R-:W0:Y:S02]  /*0130*/  SHFL.IDX PT, R3, R0, RZ, 0x1f ;  /* 0x00001fff00037589 */ /* 0x000e2400000e0000 */
[----:B0-----:R-:W-:-:S13]  /*0140*/  ISETP.NE.AND P0, PT, R3, RZ, PT ;  /* 0x000000ff0300720c */ /* 0x001fda0003f05270 */
[----:B------:R-:W-:Y:S05]  /*0150*/  @P0 BRA `(.L_x_2) ;  /* 0x0000000000600947 */ /* 0x000fea0003800000 */
[----:B------:R-:W0:Y:S01]  /*0160*/  S2UR UR8, SR_CgaCtaId ;  /* 0x00000000000879c3 */ /* 0x000e220000008800 */
[----:B------:R-:W-:Y:S01]  /*0170*/  UMOV UR4, 0x400 ;  /* 0x0000040000047882 */ /* 0x000fe20000000000 */
[----:B------:R-:W-:Y:S01]  /*0180*/  UMOV UR5, 0x1 ;  /* 0x0000000100057882 */ /* 0x000fe20000000000 */
[----:B------:R-:W-:Y:S01]  /*0190*/  UMOV UR6, 0x6 ;  /* 0x0000000600067882 */ /* 0x000fe20000000000 */
[----:B------:R-:W-:Y:S01]  /*01a0*/  ELECT P0, URZ, PT ;  /* 0x00000000003f782f */ /* 0x000fe20003800000 */
[----:B------:R-:W-:-:S04]  /*01b0*/  UIADD3 UR6, -UR6, 0x100000, URZ ;  /* 0x0010000006067890 */ /* 0x000fc8000fffe13f */
[----:B------:R-:W-:Y:S02]  /*01c0*/  USHF.L.U32 UR7, UR6, 0xb, URZ ;  /* 0x0000000b06077899 */ /* 0x000fe4000800063f */
[----:B------:R-:W-:Y:S02]  /*01d0*/  USHF.L.U32 UR6, UR6, 0x1, URZ ;  /* 0x0000000106067899 */ /* 0x000fe4000800063f */
[----:B0-----:R-:W-:Y:S02]  /*01e0*/  ULEA UR8, UR8, UR4, 0x18 ;  /* 0x0000000408087291 */ /* 0x001fe4000f8ec03f */
[----:B------:R-:W-:-:S04]  /*01f0*/  UIADD3 UR4, -UR5, 0x100000, URZ ;  /* 0x0010000005047890 */ /* 0x000fc8000fffe13f */
[----:B------:R-:W-:Y:S02]  /*0200*/  USHF.L.U32 UR5, UR4, 0xb, URZ ;  /* 0x0000000b04057899 */ /* 0x000fe4000800063f */
[----:B------:R-:W-:Y:S01]  /*0210*/  USHF.L.U32 UR4, UR4, 0x1, URZ ;  /* 0x0000000104047899 */ /* 0x000fe2000800063f */
[----:B------:R-:W0:Y:S11]  /*0220*/  FENCE.VIEW.ASYNC.S ;  /* 0x00000000000073c6 */ /* 0x000e360000000000 */
[----:B0-----:R0:W1:Y:S01]  /*0230*/  SYNCS.EXCH.64 URZ, [UR8], UR4 ;  /* 0x00000004083f75b2 */ /* 0x0010620008000100 */
[----:B------:R0:W2:Y:S01]  /*0240*/  SYNCS.EXCH.64 URZ, [UR8+0x28], UR6 ;  /* 0x00002806083f75b2 */ /* 0x0000a20008000100 */
[----:B------:R0:W3:Y:S01]  /*0250*/  SYNCS.EXCH.64 URZ, [UR8+0x8], UR4 ;  /* 0x00000804083f75b2 */ /* 0x0000e20008000100 */
[----:B------:R0:W4:Y:S01]  /*0260*/  SYNCS.EXCH.64 URZ, [UR8+0x30], UR6 ;  /* 0x00003006083f75b2 */ /* 0x0001220008000100 */
[----:B------:R0:W0:Y:S01]  /*0270*/  SYNCS.EXCH.64 URZ, [UR8+0x10], UR4 ;  /* 0x00001004083f75b2 */ /* 0x0000220008000100 */
[----:B------:R0:W0:Y:S01]  /*0280*/  SYNCS.EXCH.64 URZ, [UR8+0x38], UR6 ;  /* 0x00003806083f75b2 */ /* 0x0000220008000100 */
[----:B------:R0:W0:Y:S01]  /*0290*/  SYNCS.EXCH.64 URZ, [UR8+0x18], UR4 ;  /* 0x00001804083f75b2 */ /* 0x0000220008000100 */
[----:B------:R0:W0:Y:S01]  /*02a0*/  SYNCS.EXCH.64 URZ, [UR8+0x40], UR6 ;  /* 0x00004006083f75b2 */ /* 0x0000220008000100 */
[----:B------:R0:W0:Y:S01]  /*02b0*/  SYNCS.EXCH.64 URZ, [UR8+0x20], UR4 ;  /* 0x00002004083f75b2 */ /* 0x0000220008000100 */
[----:B------:R0:W0:Y:S01]  /*02c0*/  SYNCS.EXCH.64 URZ, [UR8+0x48], UR6 ;  /* 0x00004806083f75b2 */ /* 0x0000220008000100 */
[----:B------:R-:W-:Y:S01]  /*02d0*/  NOP ;  /* 0x0000000000007918 */ /* 0x000fe20000000000 */
.L_x_2:
[----:B------:R-:W-:Y:S01]  /*02e0*/  SHF.R.S32.HI R7, RZ, 0x1f, R18 ;  /* 0x0000001fff077819 */ /* 0x000fe20000011412 */
[----:B------:R-:W5:Y:S01]  /*02f0*/  SHFL.IDX PT, R0, R0, RZ, 0x1f ;  /* 0x00001fff00007589 */ /* 0x000f6200000e0000 */
[----:B0-----:R-:W0:Y:S01]  /*0300*/  S2UR UR8, SR_CTAID.X ;  /* 0x00000000000879c3 */ /* 0x001e220000002500 */
[----:B------:R-:W-:Y:S02]  /*0310*/  ELECT P0, URZ, PT ;  /* 0x00000000003f782f */ /* 0x000fe40003800000 */
[----:B------:R-:W-:Y:S01]  /*0320*/  LEA.HI R7, R7, R18, RZ, 0x7 ;  /* 0x0000001207077211 */ /* 0x000fe200078f38ff */
[----:B------:R-:W1:Y:S01]  /*0330*/  S2R R4, SR_CTAID.Y ;  /* 0x0000000000047919 */ /* 0x000e620000002600 */
[----:B------:R-:W-:Y:S01]  /*0340*/  SHF.R.S32.HI R8, RZ, 0x1f, R3 ;  /* 0x0000001fff087819 */ /* 0x000fe20000011403 */
[----:B------:R-:W-:Y:S01]  /*0350*/  ULDC UR4, c[0x0][0x150] ;  /* 0x0000540000047ab9 */ /* 0x000fe20000000800 */
[----:B------:R-:W-:Y:S01]  /*0360*/  LOP3.LUT R7, R7, 0xffffff80, RZ, 0xc0, !PT ;  /* 0xffffff8007077812 */ /* 0x000fe200078ec0ff */
[----:B------:R-:W-:Y:S01]  /*0370*/  NOP ;  /* 0x0000000000007918 */ /* 0x000fe20000000000 */
[----:B------:R-:W-:Y:S01]  /*0380*/  LEA.HI R8, R8, R3, RZ, 0x2 ;  /* 0x0000000308087211 */ /* 0x000fe200078f10ff */
[----:B------:R-:W2:Y:S01]  /*0390*/  LDC R10, c[0x0][0x144] ;  /* 0x00005100ff0a7b82 */ /* 0x000ea20000000800 */
[----:B------:R-:W-:Y:S01]  /*03a0*/  NOP ;  /* 0x0000000000007918 */ /* 0x000fe20000000000 */
[----:B------:R-:W-:Y:S01]  /*03b0*/  IMAD.IADD R6, R18, 0x1, -R7 ;  /* 0x0000000112067824 */ /* 0x000fe200078e0a07 */
[----:B------:R-:W-:Y:S01]  /*03c0*/  LOP3.LUT R8, R8, 0x3ffffffc, RZ, 0xc0, !PT ;  /* 0x3ffffffc08087812 */ /* 0x000fe200078ec0ff */
[----:B------:R-:W-:Y:S01]  /*03d0*/  IMAD.MOV.U32 R22, RZ, RZ, 0x1 ;  /* 0x00000001ff167424 */ /* 0x000fe200078e00ff */
[----:B------:R-:W-:-:S02]  /*03e0*/  ISETP.NE.AND P3, PT, R5, RZ, PT ;  /* 0x000000ff0500720c */ /* 0x000fc40003f65270 */
[----:B------:R-:W-:Y:S01]  /*03f0*/  SHF.R.S32.HI R7, RZ, 0x1f, R6 ;  /* 0x0000001fff077819 */ /* 0x000fe20000011406 */
[----:B------:R-:W-:Y:S01]  /*0400*/  IMAD.IADD R8, R3, 0x1, -R8 ;  /* 0x0000000103087824 */ /* 0x000fe200078e0a08 */
[----:B------:R-:W3:Y:S02]  /*0410*/  LDC R13, c[0x0][0x140] ;  /* 0x00005000ff0d7b82 */ /* 0x000ee40000000800 */
[----:B------:R-:W-:Y:S02]  /*0420*/  LEA.HI R7, R7, R6, RZ, 0x3 ;  /* 0x0000000607077211 */ /* 0x000fe400078f18ff */
[----:B-----5:R-:W-:Y:S02]  /*0430*/  ISETP.NE.OR P0, PT, R0, RZ, !P0 ;  /* 0x000000ff0000720c */ /* 0x020fe40004705670 */
[--C-:B------:R-:W-:Y:S02]  /*0440*/  SHF.R.S32.HI R0, RZ, 0x3, R7.reuse ;  /* 0x00000003ff007819 */ /* 0x100fe40000011407 */
[----:B------:R-:W-:-:S02]  /*0450*/  SHF.R.S32.HI R7, RZ, 0x1f, R7 ;  /* 0x0000001fff077819 */ /* 0x000fc40000011407 */
[----:B0-----:R-:W-:Y:S02]  /*0460*/  I2FP.F32.U32 R9, UR8 ;  /* 0x0000000800097c45 */ /* 0x001fe40008201000 */
[----:B------:R-:W-:-:S03]  /*0470*/  LEA.HI R7, R7, R0, RZ, 0x2 ;  /* 0x0000000007077211 */ /* 0x000fc600078f10ff */
[----:B------:R-:W-:Y:S01]  /*0480*/  FMUL R9, R9, UR4 ;  /* 0x0000000409097c20 */ /* 0x000fe20008400000 */
[----:B------:R-:W-:Y:S01]  /*0490*/  LOP3.LUT R7, R7, 0xfffffffc, RZ, 0xc0, !PT ;  /* 0xfffffffc07077812 */ /* 0x000fe200078ec0ff */
[----:B------:R-:W-:Y:S01]  /*04a0*/  VOTEU.ALL UP0, P0 ;  /* 0x00000000003f7886 */ /* 0x000fe20000000000 */
[----:B-1----:R-:W-:Y:S01]  /*04b0*/  I2FP.F32.U32 R3, R4 ;  /* 0x0000000400037245 */ /* 0x002fe20000201000 */
[----:B------:R-:W-:Y:S01]  /*04c0*/  ULDC UR4, c[0x0][0x154] ;  /* 0x0000550000047ab9 */ /* 0x000fe20000000800 */
[----:B------:R-:W-:Y:S01]  /*04d0*/  VOTEU.ALL UP1, P0 ;  /* 0x00000000003f7886 */ /* 0x000fe20000020000 */
[----:B------:R-:W0:Y:S01]  /*04e0*/  F2I.U32.TRUNC.NTZ R9, R9 ;  /* 0x0000000900097305 */ /* 0x000e22000020f000 */
[----:B------:R-:W-:Y:S01]  /*04f0*/  IMAD.IADD R7, R0, 0x1, -R7 ;  /* 0x0000000100077824 */ /* 0x000fe200078e0a07 */
[----:B------:R-:W1:Y:S01]  /*0500*/  @!UP0 S2UR UR7, SR_CgaCtaId ;  /* 0x00000000000789c3 */ /* 0x000e620000008800 */
[----:B------:R-:W-:Y:S01]  /*0510*/  FMUL R12, R3, UR4 ;  /* 0x00000004030c7c20 */ /* 0x000fe20008400000 */
[----:B------:R-:W-:Y:S01]  /*0520*/  UMOV UR4, 0x20 ;  /* 0x0000002000047882 */ /* 0x000fe20000000000 */
[----:B------:R-:W-:Y:S01]  /*0530*/  IMAD R8, R8, 0x4, R7 ;  /* 0x0000000408087824 */ /* 0x000fe200078e0207 */
[----:B------:R-:W-:Y:S01]  /*0540*/  @!UP0 UMOV UR6, 0x400 ;  /* 0x0000040000068882 */ /* 0x000fe20000000000 */
[----:B------:R-:W-:-:S04]  /*0550*/  @!UP0 UIADD3 UR4, -UR4, 0x100000, URZ ;  /* 0x0010000004048890 */ /* 0x000fc8000fffe13f */
[----:B------:R-:W-:Y:S02]  /*0560*/  @!UP0 USHF.L.U32 UR5, UR4, 0xb, URZ ;  /* 0x0000000b04058899 */ /* 0x000fe4000800063f */
[----:B------:R-:W-:Y:S01]  /*0570*/  @!UP0 USHF.L.U32 UR4, UR4, 0x1, URZ ;  /* 0x0000000104048899 */ /* 0x000fe2000800063f */
[----:B---3--:R-:W-:Y:S01]  /*0580*/  ISETP.EQ.U32.AND P2, PT, R13, 0x1, PT ;  /* 0x000000010d00780c */ /* 0x008fe20003f42070 */
[----:B------:R-:W3:Y:S01]  /*0590*/  F2I.U32.TRUNC.NTZ R12, R12 ;  /* 0x0000000c000c7305 */ /* 0x000ee2000020f000 */
[----:B------:R-:W-:Y:S01]  /*05a0*/  LEA.HI R0, R8, R8, RZ, 0x1 ;  /* 0x0000000808007211 */ /* 0x000fe200078f08ff */
[----:B------:R-:W5:Y:S03]  /*05b0*/  LDC R7, c[0x0][0x148] ;  /* 0x00005200ff077b82 */ /* 0x000f660000000800 */
[----:B------:R-:W-:Y:S01]  /*05c0*/  LOP3.LUT R11, R0, 0xfffffffe, RZ, 0xc0, !PT ;  /* 0xfffffffe000b7812 */ /* 0x000fe200078ec0ff */
[----:B0-----:R-:W-:Y:S01]  /*05d0*/  IMAD.MOV R15, RZ, RZ, -R9 ;  /* 0x000000ffff0f7224 */ /* 0x001fe200078e0a09 */
[----:B------:R-:W-:-:S03]  /*05e0*/  SHF.R.S32.HI R9, RZ, 0x1f, R2 ;  /* 0x0000001fff097819 */ /* 0x000fc60000011402 */
[----:B--2---:R-:W-:Y:S01]  /*05f0*/  IMAD R3, R10, R15, UR8 ;  /* 0x000000080a037e24 */ /* 0x004fe2000f8e020f */
[----:B------:R-:W-:Y:S01]  /*0600*/  LEA.HI R9, R9, R2, RZ, 0x2 ;  /* 0x0000000209097211 */ /* 0x000fe200078f10ff */
[C---:B------:R-:W-:Y:S02]  /*0610*/  IMAD.IADD R0, R8.reuse, 0x1, -R11 ;  /* 0x0000000108007824 */ /* 0x040fe400078e0a0b */
[----:B------:R-:W-:Y:S01]  /*0620*/  IMAD.SHL.U32 R11, R8, 0x4, RZ ;  /* 0x00000004080b7824 */ /* 0x000fe200078e00ff */
[----:B------:R-:W-:Y:S01]  /*0630*/  LOP3.LUT R9, R9, 0xfffffffc, RZ, 0xc0, !PT ;  /* 0xfffffffc09097812 */ /* 0x000fe200078ec0ff */
[----:B---3--:R-:W-:Y:S01]  /*0640*/  IMAD.MOV R21, RZ, RZ, -R12 ;  /* 0x000000ffff157224 */ /* 0x008fe200078e0a0c */
[----:B------:R-:W-:Y:S01]  /*0650*/  ISETP.NE.AND P4, PT, R0, R3, PT ;  /* 0x000000030000720c */ /* 0x000fe20003f85270 */
[----:B-1----:R-:W-:Y:S01]  /*0660*/  @!UP0 ULEA UR6, UR7, UR6, 0x18 ;  /* 0x0000000607068291 */ /* 0x002fe2000f8ec03f */
[----:B------:R-:W-:Y:S01]  /*0670*/  LOP3.LUT R152, R8, 0xc, R11, 0x78, !PT ;  /* 0x0000000c08987812 */ /* 0x000fe200078e780b */
[----:B------:R-:W-:Y:S01]  /*0680*/  IMAD.IADD R0, R2, 0x1, -R9 ;  /* 0x0000000102007824 */ /* 0x000fe200078e0a09 */
[----:B------:R-:W-:Y:S01]  /*0690*/  VOTEU.ALL UP0, P0 ;  /* 0x00000000003f7886 */ /* 0x000fe20000000000 */
[----:B------:R-:W-:Y:S01]  /*06a0*/  LOP3.LUT P0, RZ, R6, 0x7, RZ, 0xc0, !PT ;  /* 0x0000000706ff7812 */ /* 0x000fe2000780c0ff */
[----:B------:R-:W-:-:S02]  /*06b0*/  VIADD R6, R5, 0xffffffff ;  /* 0xffffffff05067836 */ /* 0x000fc40000000000 */
[----:B------:R-:W-:Y:S01]  /*06c0*/  ISETP.NE.AND P1, PT, R0, 0x3, PT ;  /* 0x000000030000780c */ /* 0x000fe20003f25270 */
[----:B-----5:R-:W-:Y:S01]  /*06d0*/  IMAD R9, R7, R21, R4 ;  /* 0x0000001507097224 */ /* 0x020fe200078e0204 */
[----:B------:R-:W-:Y:S02]  /*06e0*/  ISETP.LT.U32.AND P0, PT, R152, 0x4, !P0 ;  /* 0x000000049800780c */ /* 0x000fe40004701070 */
[----:B------:R-:W-:Y:S01]  /*06f0*/  ISETP.EQ.OR P1, PT, R0, RZ, !P1 ;  /* 0x000000ff0000720c */ /* 0x000fe20004f22670 */
[----:B------:R-:W0:Y:S02]  /*0700*/  FENCE.VIEW.ASYNC.S ;  /* 0x00000000000073c6 */ /* 0x000e240000000000 */
[----:B0-----:R0:W1:Y:S01]  /*0710*/  @!UP0 SYNCS.EXCH.64 URZ, [UR6+0x60], UR4 ;  /* 0x00006004063f85b2 */ /* 0x0010620008000100 */
[----:B------:R-:W-:Y:S02]  /*0720*/  @P4 LEA.HI R2, R152, R152, RZ, 0x1 ;  /* 0x0000009898024211 */ /* 0x000fe400078f08ff */
[----:B------:R-:W-:-:S02]  /*0730*/  ISETP.EQ.AND P1, PT, R5, RZ, P1 ;  /* 0x000000ff0500720c */ /* 0x000fc40000f22270 */
[----:B------:R-:W-:Y:S02]  /*0740*/  @P4 SHF.R.S32.HI R2, RZ, 0x1, R2 ;  /* 0x00000001ff024819 */ /* 0x000fe40000011402 */
[----:B------:R-:W-:Y:S02]  /*0750*/  ISETP.GE.U32.AND P6, PT, R6, 0x2, PT ;  /* 0x000000020600780c */ /* 0x000fe40003fc6070 */
[----:B------:R-:W-:Y:S02]  /*0760*/  @P4 ISETP.NE.AND P5, PT, R2, R9, PT ;  /* 0x000000090200420c */ /* 0x000fe40003fa5270 */
[----:B------:R-:W-:Y:S02]  /*0770*/  SEL R9, RZ, 0x1, !P0 ;  /* 0x00000001ff097807 */ /* 0x000fe40004000000 */
[----:B------:R-:W-:Y:S02]  /*0780*/  @P4 SEL R22, RZ, 0x1, P5 ;  /* 0x00000001ff164807 */ /* 0x000fe40002800000 */
[----:B------:R-:W-:Y:S01]  /*0790*/  SEL R19, RZ, 0x1, !P1 ;  /* 0x00000001ff137807 */ /* 0x000fe20004800000 */
[----:B------:R0:W2:Y:S01]  /*07a0*/  @!UP1 SYNCS.EXCH.64 URZ, [UR6+0x68], UR4 ;  /* 0x00006804063f95b2 */ /* 0x0000a20008000100 */
[----:B------:R-:W-:Y:S01]  /*07b0*/  LOP3.LUT R22, R22, R9, RZ, 0xc0, !PT ;  /* 0x0000000916167212 */ /* 0x000fe200078ec0ff */
[----:B------:R-:W-:Y:S01]  /*07c0*/  NOP ;  /* 0x0000000000007918 */ /* 0x000fe20000000000 */
[----:B------:R-:W-:Y:S01]  /*07d0*/  SEL R19, R19, 0x2, P6 ;  /* 0x0000000213137807 */ /* 0x000fe20003000000 */
[----:B------:R-:W-:Y:S06]  /*07e0*/  @!P2 BRA `(.L_x_3) ;  /* 0x000000000008a947 */ /* 0x000fec0003800000 */
[----:B-12-4-:R-:W-:Y:S01]  /*07f0*/  UCGABAR_ARV ;  /* 0x00000000000079c7 */ /* 0x016fe20008000000 */
[----:B------:R-:W-:Y:S05]  /*0800*/  BRA `(.L_x_4) ;  /* 0x0000000000047947 */ /* 0x000fea0003800000 */
.L_x_3:
[----:B-12-4-:R-:W-:Y:S01]  /*0810*/  NOP ;  /* 0x0000000000007918 */ /* 0x016fe20000000000 */
.L_x_4:
[----:B------:R-:W1:Y:S01]  /*0820*/  LDC R2, c[0x0][0x65c] ;  /* 0x00019700ff027b82 */ /* 0x000e620000000800 */
[----:B------:R-:W-:Y:S02]  /*0830*/  IMAD.U32 R8, RZ, RZ, UR8 ;  /* 0x00000008ff087e24 */ /* 0x000fe4000f8e00ff */
[----:B------:R-:W-:Y:S01]  /*0840*/  IMAD.MOV.U32 R9, RZ, RZ, RZ ;  /* 0x000000ffff097224 */ /* 0x000fe200078e00ff */
[----:B-1----:R-:W-:-:S04]  /*0850*/  ISETP.NE.AND P1, PT, R2, 0x1, PT ;  /* 0x000000010200780c */ /* 0x002fc80003f25270 */
[----:B------:R-:W-:-:S09]  /*0860*/  P2R R5, PR, RZ, 0x2 ;  /* 0x00000002ff057803 */ /* 0x000fd20000000000 */
[----:B------:R-:W1:Y:S01]  /*0870*/  @P1 LDC R17, c[0x0][0x10] ;  /* 0x00000400ff111b82 */ /* 0x000e620000000800 */
[----:B------:R-:W-:Y:S01]  /*0880*/  @P1 MOV R5, RZ ;  /* 0x000000ff00051202 */ /* 0x000fe20000000f00 */
[----:B------:R-:W-:-:S06]  /*0890*/  @P1 IMAD.MOV.U32 R13, RZ, RZ, RZ ;  /* 0x000000ffff0d1224 */ /* 0x000fcc00078e00ff */
[----:B------:R-:W2:Y:S01]  /*08a0*/  @!P1 LDC R11, c[0x0][0xc] ;  /* 0x00000300ff0b9b82 */ /* 0x000ea20000000800 */
[----:B-1----:R-:W-:-:S04]  /*08b0*/  @P1 IMAD.WIDE.U32 R16, R17, UR8, R4 ;  /* 0x0000000811101c25 */ /* 0x002fc8000f8e0004 */
[----:B------:R-:W-:Y:S02]  /*08c0*/  @P1 IMAD.IADD R17, R17, 0x1, R13 ;  /* 0x0000000111111824 */ /* 0x000fe400078e020d */
[----:B--2---:R-:W-:-:S04]  /*08d0*/  @!P1 IMAD.WIDE.U32 R8, R4, R11, R8 ;  /* 0x0000000b04089225 */ /* 0x004fc800078e0008 */
[----:B------:R-:W-:Y:S02]  /*08e0*/  @!P1 IMAD.MOV.U32 R16, RZ, RZ, R8 ;  /* 0x000000ffff109224 */ /* 0x000fe400078e0008 */
[----:B------:R-:W-:Y:S01]  /*08f0*/  @!P1 IMAD.MOV.U32 R17, RZ, RZ, R9 ;  /* 0x000000ffff119224 */ /* 0x000fe200078e0009 */
[----:B------:R-:W-:Y:S06]  /*0900*/  @!P2 BRA `(.L_x_5) ;  /* 0x00000000000ca947 */ /* 0x000fec0003800000 */
[----:B------:R-:W-:Y:S01]  /*0910*/  UCGABAR_WAIT ;  /* 0x0000000000007dc7 */ /* 0x000fe20008000000 */
[----:B------:R-:W-:Y:S01]  /*0920*/  CCTL.IVALL ;  /* 0x00000000ff00798f */ /* 0x000fe20002000000 */
[----:B------:R-:W-:Y:S05]  /*0930*/  BRA `(.L_x_6) ;  /* 0x0000000000047947 */ /* 0x000fea0003800000 */
.L_x_5:
[----:B------:R-:W-:Y:S06]  /*0940*/  BAR.SYNC.DEFER_BLOCKING 0x0 ;  /* 0x0000000000007b1d */ /* 0x000fec0000010000 */
.L_x_6:
[----:B------:R-:W-:Y:S05]  /*0950*/  @!P3 BRA `(.L_x_7) ;  /* 0x000000a40084b947 */ /* 0x000fea0003800000 */
[----:B------:R-:W-:-:S13]  /*0960*/  ISETP.GT.U32.AND P0, PT, R6, 0x1, PT ;  /* 0x000000010600780c */ /* 0x000fda0003f04070 */
[----:B0-----:R-:W-:Y:S05]  /*0970*/  @P0 EXIT ;  /* 0x000000000000094d */ /* 0x001fea0003800000 */
[----:B------:R-:W-:Y:S01]  /*0980*/  ULDC.64 UR4, c[0x0][0x650] ;  /* 0x0001940000047ab9 */ /* 0x000fe20000000a00 */
[----:B------:R-:W-:Y:S01]  /*0990*/  PRMT R0, RZ, 0x7610, R0 ;  /* 0x00007610ff007816 */ /* 0x000fe20000000000 */
[----:B------:R-:W-:Y:S01]  /*09a0*/  IMAD.MOV.U32 R153, RZ, RZ, -0x1 ;  /* 0xffffffffff997424 */ /* 0x000fe200078e00ff */
[----:B------:R-:W-:Y:S01]  /*09b0*/  ISETP.GE.U32.AND P0, PT, R16, UR4, PT ;  /* 0x0000000410007c0c */ /* 0x000fe2000bf06070 */
[----:B------:R-:W-:Y:S02]  /*09c0*/  IMAD.MOV.U32 R154, RZ, RZ, -0x1 ;  /* 0xffffffffff9a7424 */ /* 0x000fe400078e00ff */
[----:B------:R-:W-:Y:S01]  /*09d0*/  IMAD.MOV.U32 R23, RZ, RZ, -0x1 ;  /* 0xffffffffff177424 */ /* 0x000fe200078e00ff */
[----:B------:R-:W-:-:S13]  /*09e0*/  ISETP.GE.U32.AND.EX P0, PT, R17, UR5, PT, P0 ;  /* 0x0000000511007c0c */ /* 0x000fda000bf06100 */
[----:B------:R-:W-:Y:S05]  /*09f0*/  @P0 BRA `(.L_x_8) ;  /* 0x00000004002c0947 */ /* 0x000fea0003800000 */
[----:B------:R-:W0:Y:S01]  /*0a00*/  LDC.64 R24, c[0x0][0x628] ;  /* 0x00018a00ff187b82 */ /* 0x000e220000000a00 */
[----:B------:R-:W-:Y:S02]  /*0a10*/  IMAD.MOV.U32 R8, RZ, RZ, R16 ;  /* 0x000000ffff087224 */ /* 0x000fe400078e0010 */
[----:B------:R-:W-:-:S05]  /*0a20*/  IMAD.MOV.U32 R9, RZ, RZ, R17 ;  /* 0x000000ffff097224 */ /* 0x000fca00078e0011 */
[----:B------:R-:W1:Y:S08]  /*0a30*/  LDC R0, c[0x0][0x630] ;  /* 0x00018c00ff007b82 */ /* 0x000e700000000800 */
[----:B------:R-:W2:Y:S01]  /*0a40*/  LDC.64 R26, c[0x0][0x620] ;  /* 0x00018800ff1a7b82 */ /* 0x000ea20000000a00 */
[----:B0-----:R-:W-:-:S04]  /*0a50*/  ISETP.NE.U32.AND P0, PT, R24, RZ, PT ;  /* 0x000000ff1800720c */ /* 0x001fc80003f05070 */
[----:B------:R-:W-:-:S13]  /*0a60*/  ISETP.NE.AND.EX P0, PT, R25, RZ, PT, P0 ;  /* 0x000000ff1900720c */ /* 0x000fda0003f05300 */
[----:B-12---:R-:W-:Y:S05]  /*0a70*/  @!P0 BRA `(.L_x_9) ;  /* 0x0000000000288947 */ /* 0x006fea0003800000 */
[----:B------:R-:W0:Y:S02]  /*0a80*/  LDC R13, c[0x0][0x634] ;  /* 0x00018d00ff0d7b82 */ /* 0x000e240000000800 */
[----:B0-----:R-:W-:-:S05]  /*0a90*/  IADD3 R13, P0, R16, R13, RZ ;  /* 0x0000000d100d7210 */ /* 0x001fca0007f1e0ff */
[----:B------:R-:W-:-:S04]  /*0aa0*/  IMAD.X R15, RZ, RZ, R17, P0 ;  /* 0x000000ffff0f7224 */ /* 0x000fc800000e0611 */
[----:B------:R-:W-:-:S04]  /*0ab0*/  IMAD.WIDE.U32 R8, R15, R24, RZ ;  /* 0x000000180f087225 */ /* 0x000fc800078e00ff */
[----:B------:R-:W-:-:S04]  /*0ac0*/  IMAD.WIDE.U32 R10, P0, R13, R25, R8 ;  /* 0x000000190d0a7225 */ /* 0x000fc80007800008 */
[----:B------:R-:W-:Y:S01]  /*0ad0*/  IMAD.WIDE.U32 R8, R13, R24, RZ ;  /* 0x000000180d087225 */ /* 0x000fe200078e00ff */
[----:B------:R-:W-:-:S03]  /*0ae0*/  MOV R12, R11 ;  /* 0x0000000b000c7202 */ /* 0x000fc60000000f00 */
[----:B------:R-:W-:Y:S01]  /*0af0*/  IMAD.X R13, RZ, RZ, RZ, P0 ;  /* 0x000000ffff0d7224 */ /* 0x000fe200000e06ff */
[----:B------:R-:W-:-:S05]  /*0b00*/  IADD3 RZ, P0, R9, R10, RZ ;  /* 0x0000000a09ff7210 */ /* 0x000fca0007f1e0ff */
[----:B------:R-:W-:-:S08]  /*0b10*/  IMAD.WIDE.U32.X R8, R15, R25, R12, P0 ;  /* 0x000000190f087225 */ /* 0x000fd000000e040c */
.L_x_9:
[----:B------:R-:W0:Y:S01]  /*0b20*/  LDC.64 R24, c[0x0][0x640] ;  /* 0x00019000ff187b82 */ /* 0x000e220000000a00 */
[-CC-:B------:R-:W-:Y:S01]  /*0b30*/  SHF.R.U64 R28, R8, R0.reuse, R9.reuse ;  /* 0x00000000081c7219 */ /* 0x180fe20000001209 */
[----:B------:R-:W-:Y:S01]  /*0b40*/  IMAD R30, R7, R21, R4 ;  /* 0x00000015071e7224 */ /* 0x000fe200078e0204 */
[----:B------:R-:W-:Y:S01]  /*0b50*/  SHF.R.U32.HI R0, RZ, R0, R9 ;  /* 0x00000000ff007219 */ /* 0x000fe20000011609 */
[----:B------:R-:W-:Y:S01]  /*0b60*/  IMAD.MOV.U32 R21, RZ, RZ, 0x1 ;  /* 0x00000001ff157424 */ /* 0x000fe200078e00ff */
[----:B------:R-:W-:-:S03]  /*0b70*/  IADD3 R5, P0, RZ, -R28, RZ ;  /* 0x8000001cff057210 */ /* 0x000fc60007f1e0ff */
[----:B------:R-:W1:Y:S02]  /*0b80*/  LDC R6, c[0x0][0x618] ;  /* 0x00018600ff067b82 */ /* 0x000e640000000800 */
[----:B------:R-:W-:-:S04]  /*0b90*/  IMAD.X R9, RZ, RZ, ~R0, P0 ;  /* 0x000000ffff097224 */ /* 0x000fc800000e0e00 */
[-C--:B------:R-:W-:Y:S02]  /*0ba0*/  IMAD R0, R9, R26.reuse, RZ ;  /* 0x0000001a09007224 */ /* 0x080fe400078e02ff */
[----:B------:R-:W2:Y:S01]  /*0bb0*/  LDC R11, c[0x0][0x608] ;  /* 0x00018200ff0b7b82 */ /* 0x000ea20000000800 */
[----:B------:R-:W-:-:S04]  /*0bc0*/  IMAD.WIDE.U32 R8, R5, R26, R16 ;  /* 0x0000001a05087225 */ /* 0x000fc800078e0010 */
[----:B------:R-:W-:-:S03]  /*0bd0*/  IMAD R5, R5, R27, R0 ;  /* 0x0000001b05057224 */ /* 0x000fc600078e0200 */
[----:B------:R-:W3:Y:S01]  /*0be0*/  LDC R12, c[0x0][0x658] ;  /* 0x00019600ff0c7b82 */ /* 0x000ee20000000800 */
[----:B0-----:R-:W-:Y:S01]  /*0bf0*/  ISETP.NE.U32.AND P0, PT, R24, RZ, PT ;  /* 0x000000ff1800720c */ /* 0x001fe20003f05070 */
[----:B------:R-:W-:Y:S02]  /*0c00*/  IMAD.IADD R5, R9, 0x1, R5 ;  /* 0x0000000109057824 */ /* 0x000fe400078e0205 */
[----:B------:R-:W-:Y:S01]  /*0c10*/  IMAD.MOV.U32 R9, RZ, RZ, -0x1 ;  /* 0xffffffffff097424 */ /* 0x000fe200078e00ff */
[----:B------:R-:W-:-:S03]  /*0c20*/  ISETP.NE.AND.EX P0, PT, R25, RZ, PT, P0 ;  /* 0x000000ff1900720c */ /* 0x000fc60003f05300 */
[----:B------:R-:W0:Y:S01]  /*0c30*/  LDC R15, c[0x0][0x600] ;  /* 0x00018000ff0f7b82 */ /* 0x000e220000000800 */
[-CC-:B-1----:R-:W-:Y:S02]  /*0c40*/  SHF.R.U64 R13, R8, R6.reuse, R5.reuse ;  /* 0x00000006080d7219 */ /* 0x182fe40000001205 */
[----:B------:R-:W-:-:S05]  /*0c50*/  SHF.R.U32.HI R0, RZ, R6, R5 ;  /* 0x00000006ff007219 */ /* 0x000fca0000011605 */
[----:B------:R-:W1:Y:S01]  /*0c60*/  LDC R14, c[0x0][0x648] ;  /* 0x00019200ff0e7b82 */ /* 0x000e620000000800 */
[-CC-:B--2---:R-:W-:Y:S02]  /*0c70*/  SHF.R.U64 R27, R13, R11.reuse, R0.reuse ;  /* 0x0000000b0d1b7219 */ /* 0x184fe40000001200 */
[----:B------:R-:W-:-:S05]  /*0c80*/  SHF.R.U32.HI R5, RZ, R11, R0 ;  /* 0x0000000bff057219 */ /* 0x000fca0000011600 */
[----:B------:R-:W2:Y:S01]  /*0c90*/  LDC R20, c[0x0][0x638] ;  /* 0x00018e00ff147b82 */ /* 0x000ea20000000800 */
[-CC-:B---3--:R-:W-:Y:S02]  /*0ca0*/  SHF.R.U64 R26, R27, R12.reuse, R5.reuse ;  /* 0x0000000c1b1a7219 */ /* 0x188fe40000001205 */
[-C--:B------:R-:W-:Y:S02]  /*0cb0*/  SHF.L.U32 R0, R9, R12.reuse, RZ ;  /* 0x0000000c09007219 */ /* 0x080fe400000006ff */
[----:B------:R-:W-:Y:S01]  /*0cc0*/  SHF.R.U32.HI R5, RZ, R12, R5 ;  /* 0x0000000cff057219 */ /* 0x000fe20000011605 */
[----:B------:R-:W-:Y:S01]  /*0cd0*/  IMAD.MOV.U32 R4, RZ, RZ, R26 ;  /* 0x000000ffff047224 */ /* 0x000fe200078e001a */
[----:B------:R-:W-:Y:S01]  /*0ce0*/  LOP3.LUT R10, RZ, R0, RZ, 0x33, !PT ;  /* 0x00000000ff0a7212 */ /* 0x000fe200078e33ff */
[----:B------:R-:W3:Y:S01]  /*0cf0*/  LDC R23, c[0x0][0x610] ;  /* 0x00018400ff177b82 */ /* 0x000ee20000000800 */
[----:B------:R-:W-:Y:S05]  /*0d00*/  @!P0 BRA `(.L_x_10) ;  /* 0x0000000000288947 */ /* 0x000fea0003800000 */
[----:B------:R-:W4:Y:S02]  /*0d10*/  LDC R9, c[0x0][0x64c] ;  /* 0x00019300ff097b82 */ /* 0x000f240000000800 */
[----:B----4-:R-:W-:-:S05]  /*0d20*/  IADD3 R9, P0, R26, R9, RZ ;  /* 0x000000091a097210 */ /* 0x010fca0007f1e0ff */
[----:B------:R-:W-:-:S04]  /*0d30*/  IMAD.X R11, RZ, RZ, R5, P0 ;  /* 0x000000ffff0b7224 */ /* 0x000fc800000e0605 */
[----:B------:R-:W-:-:S04]  /*0d40*/  IMAD.WIDE.U32 R4, R11, R24, RZ ;  /* 0x000000180b047225 */ /* 0x000fc800078e00ff */
[----:B------:R-:W-:-:S04]  /*0d50*/  IMAD.WIDE.U32 R6, P0, R9, R25, R4 ;  /* 0x0000001909067225 */ /* 0x000fc80007800004 */
[----:B------:R-:W-:-:S04]  /*0d60*/  IMAD.WIDE.U32 R4, R9, R24, RZ ;  /* 0x0000001809047225 */ /* 0x000fc800078e00ff */
[----:B------:R-:W-:Y:S01]  /*0d70*/  IMAD.X R9, RZ, RZ, RZ, P0 ;  /* 0x000000ffff097224 */ /* 0x000fe200000e06ff */
[----:B------:R-:W-:Y:S01]  /*0d80*/  IADD3 RZ, P0, R5, R6, RZ ;  /* 0x0000000605ff7210 */ /* 0x000fe20007f1e0ff */
[----:B------:R-:W-:-:S04]  /*0d90*/  IMAD.MOV.U32 R8, RZ, RZ, R7 ;  /* 0x000000ffff087224 */ /* 0x000fc800078e0007 */
[----:B------:R-:W-:-:S08]  /*0da0*/  IMAD.WIDE.U32.X R4, R11, R25, R8, P0 ;  /* 0x000000190b047225 */ /* 0x000fd000000e0408 */
.L_x_10:
[----:B-1----:R-:W-:Y:S01]  /*0db0*/  SHF.R.U64 R4, R4, R14, R5 ;  /* 0x0000000e04047219 */ /* 0x002fe20000001205 */
[----:B0-----:R-:W-:Y:S01]  /*0dc0*/  VIADD R6, R15, 0xffffffff ;  /* 0xffffffff0f067836 */ /* 0x001fe20000000000 */
[----:B------:R-:W-:Y:S02]  /*0dd0*/  SHF.L.U32 R0, R21, R12, RZ ;  /* 0x0000000c15007219 */ /* 0x000fe400000006ff */
[----:B------:R-:W-:Y:S01]  /*0de0*/  LOP3.LUT R5, R27, R10, RZ, 0xc0, !PT ;  /* 0x0000000a1b057212 */ /* 0x000fe200078ec0ff */
[----:B------:R-:W-:Y:S01]  /*0df0*/  IMAD.MOV R7, RZ, RZ, -R4 ;  /* 0x000000ffff077224 */ /* 0x000fe200078e0a04 */
[----:B------:R-:W-:Y:S02]  /*0e00*/  SEL R3, R3, R30, !P1 ;  /* 0x0000001e03037207 */ /* 0x000fe40004800000 */
[----:B------:R-:W-:Y:S01]  /*0e10*/  LOP3.LUT R6, R13, R6, RZ, 0xc0, !PT ;  /* 0x000000060d067212 */ /* 0x000fe200078ec0ff */
[----:B------:R-:W-:Y:S02]  /*0e20*/  IMAD R4, R0, R4, R5 ;  /* 0x0000000400047224 */ /* 0x000fe400078e0205 */
[----:B--2---:R-:W-:-:S02]  /*0e30*/  IMAD R0, R7, R20, R26 ;  /* 0x0000001407007224 */ /* 0x004fc400078e021a */
[----:B---3--:R-:W-:Y:S02]  /*0e40*/  IMAD R3, R4, R23, R3 ;  /* 0x0000001704037224 */ /* 0x008fe400078e0203 */
[----:B------:R-:W-:Y:S02]  /*0e50*/  IMAD.MOV.U32 R5, RZ, RZ, 0x1 ;  /* 0x00000001ff057424 */ /* 0x000fe400078e00ff */
[----:B------:R-:W-:Y:S02]  /*0e60*/  IMAD R4, R0, R15, R6 ;  /* 0x0000000f00047224 */ /* 0x000fe400078e0206 */
[----:B------:R-:W-:Y:S01]  /*0e70*/  IMAD.MOV.U32 R23, RZ, RZ, R28 ;  /* 0x000000ffff177224 */ /* 0x000fe200078e001c */
[----:B------:R-:W-:Y:S02]  /*0e80*/  PRMT R0, R5, 0x7610, R0 ;  /* 0x0000761005007816 */ /* 0x000fe40000000000 */
[----:B------:R-:W-:Y:S02]  /*0e90*/  SEL R154, R4, R3, !P1 ;  /* 0x00000003049a7207 */ /* 0x000fe40004800000 */
[----:B------:R-:W-:-:S07]  /*0ea0*/  SEL R153, R3, R4, !P1 ;  /* 0x0000000403997207 */ /* 0x000fce0004800000 */
.L_x_8:
[----:B------:R-:W-:-:S08]  /*0eb0*/  NOP ;  /* 0x0000000000007918 */ /* 0x000fd00000000000 */
[----:B------:R-:W0:Y:S02]  /*0ec0*/  USETMAXREG.TRY_ALLOC.CTAPOOL UP0, 0xe8 ;  /* 0x000000e8000079c8 */ /* 0x000e240008000600 */
[----:B0-----:R-:W-:-:S13]  /*0ed0*/  PLOP3.LUT P0, PT, PT, PT, UP0, 0x80, 0x0 ;  /* 0x000000000000781c */ /* 0x001fda0003f0f008 */
[----:B------:R-:W-:Y:S05]  /*0ee0*/  @!P0 BRA `(.L_x_8) ;  /* 0xfffffffc00f08947 */ /* 0x000fea000383ffff */
[----:B------:R-:W-:Y:S01]  /*0ef0*/  ULDC.64 UR4, c[0x0][0x598] ;  /* 0x0001660000047ab9 */ /* 0x000fe20000000a00 */
[----:B------:R-:W-:Y:S01]  /*0f00*/  ULDC.64 UR36, c[0x0][0x208] ;  /* 0x0000820000247ab9 */ /* 0x000fe20000000a00 */
[----:B------:R-:W-:-:S04]  /*0f10*/  ISETP.NE.U32.AND P0, PT, RZ, UR4, PT ;  /* 0x00000004ff007c0c */ /* 0x000fc8000bf05070 */
[----:B------:R-:W-:-:S13]  /*0f20*/  ISETP.NE.AND.EX P0, PT, RZ, UR5, PT, P0 ;  /* 0x00000005ff007c0c */ /* 0x000fda000bf05300 */
[----:B------:R-:W-:Y:S05]  /*0f30*/  @!P0 BRA `(.L_x_11) ;  /* 0x00000000001c8947 */ /* 0x000fea0003800000 */
[----:B------:R-:W0:Y:S02]  /*0f40*/  LDC.64 R4, c[0x0][0x598] ;  /* 0x00016600ff047b82 */ /* 0x000e240000000a00 */
[----:B0-----:R-:W2:Y:S02]  /*0f50*/  LDG.E.64 R4, desc[UR36][R4.64] ;  /* 0x0000002404047981 */ /* 0x001ea4000c1e1b00 */
[----:B--2---:R-:W-:-:S04]  /*0f60*/  ISETP.NE.U32.AND P0, PT, R4, RZ, PT ;  /* 0x000000ff0400720c */ /* 0x004fc80003f05070 */
[----:B------:R-:W-:-:S13]  /*0f70*/  ISETP.NE.AND.EX P0, PT, R5, RZ, PT, P0 ;  /* 0x000000ff0500720c */ /* 0x000fda0003f05300 */
[----:B------:R-:W-:Y:S05]  /*0f80*/  @!P0 BRA `(.L_x_11) ;  /* 0x0000000000088947 */ /* 0x000fea0003800000 */
[----:B------:R0:W5:Y:S01]  /*0f90*/  LD.E R155, desc[UR36][R4.64] ;  /* 0x00000024049b7980 */ /* 0x000162000c101900 */
[----:B------:R-:W-:Y:S05]  /*0fa0*/  BRA `(.L_x_12) ;  /* 0x0000000000247947 */ /* 0x000fea0003800000 */
.L_x_11:
[----:B------:R-:W-:Y:S02]  /*0fb0*/  ULDC.64 UR4, c[0x0][0x588] ;  /* 0x0001620000047ab9 */ /* 0x000fe40000000a00 */
[----:B------:R-:W-:-:S04]  /*0fc0*/  ISETP.NE.U32.AND P0, PT, RZ, UR4, PT ;  /* 0x00000004ff007c0c */ /* 0x000fc8000bf05070 */
[----:B------:R-:W-:-:S13]  /*0fd0*/  ISETP.NE.AND.EX P0, PT, RZ, UR5, PT, P0 ;  /* 0x00000005ff007c0c */ /* 0x000fda000bf05300 */
[----:B------:R-:W-:Y:S05]  /*0fe0*/  @!P0 BRA `(.L_x_13) ;  /* 0x00000000000c8947 */ /* 0x000fea0003800000 */
[----:B------:R-:W0:Y:S02]  /*0ff0*/  LDC.64 R4, c[0x0][0x588] ;  /* 0x00016200ff047b82 */ /* 0x000e240000000a00 */
[----:B0-----:R1:W5:Y:S01]  /*1000*/  LDG.E R155, desc[UR36][R4.64] ;  /* 0x00000024049b7981 */ /* 0x001362000c1e1900 */
[----:B------:R-:W-:Y:S05]  /*1010*/  BRA `(.L_x_12) ;  /* 0x0000000000087947 */ /* 0x000fea0003800000 */
.L_x_13:
[----:B------:R-:W-:Y:S02]  /*1020*/  ULDC UR4, c[0x0][0x580] ;  /* 0x0001600000047ab9 */ /* 0x000fe40000000800 */
[----:B------:R-:W-:-:S07]  /*1030*/  MOV R155, UR4 ;  /* 0x00000004009b7c02 */ /* 0x000fce0008000f00 */
.L_x_12:
[----:B------:R-:W-:Y:S02]  /*1040*/  ULDC.64 UR4, c[0x0][0x5a0] ;  /* 0x0001680000047ab9 */ /* 0x000fe40000000a00 */
[----:B------:R-:W-:-:S04]  /*1050*/  ISETP.NE.U32.AND P0, PT, RZ, UR4, PT ;  /* 0x00000004ff007c0c */ /* 0x000fc8000bf05070 */
[----:B------:R-:W-:-:S13]  /*1060*/  ISETP.NE.AND.EX P0, PT, RZ, UR5, PT, P0 ;  /* 0x00000005ff007c0c */ /* 0x000fda000bf05300 */
[----:B------:R-:W-:Y:S05]  /*1070*/  @!P0 BRA `(.L_x_14) ;  /* 0x00000000001c8947 */ /* 0x000fea0003800000 */
[----:B01----:R-:W0:Y:S02]  /*1080*/  LDC.64 R4, c[0x0][0x5a0] ;  /* 0x00016800ff047b82 */ /* 0x003e240000000a00 */
[----:B0-----:R-:W2:Y:S02]  /*1090*/  LDG.E.64 R4, desc[UR36][R4.64] ;  /* 0x0000002404047981 */ /* 0x001ea4000c1e1b00 */
[----:B--2---:R-:W-:-:S04]  /*10a0*/  ISETP.NE.U32.AND P0, PT, R4, RZ, PT ;  /* 0x000000ff0400720c */ /* 0x004fc80003f05070 */
[----:B------:R-:W-:-:S13]  /*10b0*/  ISETP.NE.AND.EX P0, PT, R5, RZ, PT, P0 ;  /* 0x000000ff0500720c */ /* 0x000fda0003f05300 */
[----:B------:R-:W-:Y:S05]  /*10c0*/  @!P0 BRA `(.L_x_14) ;  /* 0x0000000000088947 */ /* 0x000fea0003800000 */
[----:B------:R0:W5:Y:S01]  /*10d0*/  LD.E R156, desc[UR36][R4.64] ;  /* 0x00000024049c7980 */ /* 0x000162000c101900 */
[----:B------:R-:W-:Y:S05]  /*10e0*/  BRA `(.L_x_15) ;  /* 0x0000000000247947 */ /* 0x000fea0003800000 */
.L_x_14:
[----:B------:R-:W-:Y:S02]  /*10f0*/  ULDC.64 UR4, c[0x0][0x590] ;  /* 0x0001640000047ab9 */ /* 0x000fe40000000a00 */
[----:B------:R-:W-:-:S04]  /*1100*/  ISETP.NE.U32.AND P0, PT, RZ, UR4, PT ;  /* 0x00000004ff007c0c */ /* 0x000fc8000bf05070 */
[----:B------:R-:W-:-:S13]  /*1110*/  ISETP.NE.AND.EX P0, PT, RZ, UR5, PT, P0 ;  /* 0x00000005ff007c0c */ /* 0x000fda000bf05300 */
[----:B------:R-:W-:Y:S05]  /*1120*/  @!P0 BRA `(.L_x_16) ;  /* 0x00000000000c8947 */ /* 0x000fea0003800000 */
[----:B------:R-:W2:Y:S02]  /*1130*/  LDC.64 R156, c[0x0][0x590] ;  /* 0x00016400ff9c7b82 */ /* 0x000ea40000000a00 */
[----:B--2---:R2:W5:Y:S01]  /*1140*/  LDG.E R156, desc[UR36][R156.64] ;  /* 0x000000249c9c7981 */ /* 0x004562000c1e1900 */
[----:B------:R-:W-:Y:S05]  /*1150*/  BRA `(.L_x_15) ;  /* 0x0000000000087947 */ /* 0x000fea0003800000 */
.L_x_16:
[----:B------:R-:W-:Y:S02]  /*1160*/  ULDC UR4, c[0x0][0x584] ;  /* 0x0001610000047ab9 */ /* 0x000fe40000000800 */
[----:B------:R-:W-:-:S07]  /*1170*/  IMAD.U32 R156, RZ, RZ, UR4 ;  /* 0x00000004ff9c7e24 */ /* 0x000fce000f8e00ff */
.L_x_15:
[----:B------:R-:W-:-:S13]  /*1180*/  LOP3.LUT P0, RZ, R0, 0xff, RZ, 0xc0, !PT ;  /* 0x000000ff00ff7812 */ /* 0x000fda000780c0ff */
[----:B------:R-:W-:Y:S05]  /*1190*/  @!P0 EXIT ;  /* 0x000000000000894d */ /* 0x000fea0003800000 */
[----:B------:R-:W-:Y:S01]  /*11a0*/  ULDC UR4, c[0x0][0x28c] ;  /* 0x0000a30000047ab9 */ /* 0x000fe20000000800 */
[----:B------:R-:W-:Y:S01]  /*11b0*/  LOP3.LUT R166, R19, 0x1, RZ, 0xfc, !PT ;  /* 0x0000000113a67812 */ /* 0x000fe200078efcff */
[----:B------:R-:W-:Y:S01]  /*11c0*/  UIADD3 UR4, UR4, 0x3f, URZ ;  /* 0x0000003f04047890 */ /* 0x000fe2000fffe03f */
[----:B------:R-:W-:Y:S01]  /*11d0*/  UMOV UR38, URZ ;  /* 0x0000003f00267c82 */ /* 0x000fe20008000000 */
[----:B------:R-:W-:Y:S02]  /*11e0*/  UMOV UR39, URZ ;  /* 0x0000003f00277c82 */ /* 0x000fe40008000000 */
[----:B------:R-:W-:-:S04]  /*11f0*/  USHF.R.S32.HI UR5, URZ, 0x1f, UR4 ;  /* 0x0000001f3f057899 */ /* 0x000fc80008011404 */
[----:B------:R-:W-:-:S04]  /*1200*/  ULEA.HI UR5, UR5, UR4, URZ, 0x6 ;  /* 0x0000000405057291 */ /* 0x000fc8000f8f303f */
[----:B------:R-:W-:-:S12]  /*1210*/  USHF.R.S32.HI UR40, URZ, 0x6, UR5 ;  /* 0x000000063f287899 */ /* 0x000fd80008011405 */
.L_x_290:
[----:B------:R-:W-:Y:S01]  /*1220*/  LOP3.LUT R0, R18, 0x80, RZ, 0xc0, !PT ;  /* 0x0000008012007812 */ /* 0x000fe200078ec0ff */
[----:B---3--:R-:W3:Y:S01]  /*1230*/  S2UR UR7, SR_CgaCtaId ;  /* 0x00000000000779c3 */ /* 0x008ee20000008800 */
[----:B------:R-:W-:Y:S02]  /*1240*/  UMOV UR6, 0x400 ;  /* 0x0000040000067882 */ /* 0x000fe40000000000 */
[----:B------:R-:W-:-:S06]  /*1250*/  SHF.R.U32.HI R0, RZ, 0x7, R0 ;  /* 0x00000007ff007819 */ /* 0x000fcc0000011600 */
[----:B----4-:R-:W4:Y:S01]  /*1260*/  SHFL.IDX PT, R0, R0, RZ, 0x1f ;  /* 0x00001fff00007589 */ /* 0x010f2200000e0000 */
[----:B---3--:R-:W-:Y:S01]  /*1270*/  ULEA UR6, UR7, UR6, 0x18 ;  /* 0x0000000607067291 */ /* 0x008fe2000f8ec03f */
[----:B----4-:R-:W-:-:S13]  /*1280*/  R2UR UR4, R0 ;  /* 0x00000000000472ca */ /* 0x010fda00000e0000 */
[----:B------:R-:W-:-:S04]  /*1290*/  ULEA.HI UR5, UR4, UR4, URZ, 0x1 ;  /* 0x0000000404057291 */ /* 0x000fc8000f8f083f */
[----:B------:R-:W-:-:S04]  /*12a0*/  ULOP3.LUT UR5, UR5, 0x7fffe, URZ, 0xc0, !UPT ;  /* 0x0007fffe05057892 */ /* 0x000fc8000f8ec03f */
[----:B------:R-:W-:-:S03]  /*12b0*/  UIADD3 UR5, UR4, -UR5, URZ ;  /* 0x8000000504057290 */ /* 0x000fc6000fffe03f */
[----:B------:R-:W-:Y:S01]  /*12c0*/  ULDC UR4, c[0x0][0x28c] ;  /* 0x0000a30000047ab9 */ /* 0x000fe20000000800 */
[----:B------:R-:W-:Y:S01]  /*12d0*/  ULEA UR5, UR5, UR6, 0xd ;  /* 0x0000000605057291 */ /* 0x000fe2000f8e683f */
[----:B------:R-:W-:-:S03]  /*12e0*/  ISETP.LT.AND P0, PT, RZ, UR4, PT ;  /* 0x00000004ff007c0c */ /* 0x000fc6000bf01270 */
[----:B------:R-:W-:-:S04]  /*12f0*/  UIADD3 UR5, UR5, 0x100, URZ ;  /* 0x0000010005057890 */ /* 0x000fc8000fffe03f */
[----:B------:R-:W-:-:S04]  /*1300*/  USHF.R.U32.HI UR5, URZ, 0x4, UR5 ;  /* 0x000000043f057899 */ /* 0x000fc80008011605 */
[----:B------:R-:W-:Y:S02]  /*1310*/  ULOP3.LUT UR41, UR5, 0x3fff, URZ, 0xc0, !UPT ;  /* 0x00003fff05297892 */ /* 0x000fe4000f8ec03f */
[----:B-12---:R-:W-:Y:S10]  /*1320*/  @P0 BRA `(.L_x_17) ;  /* 0x0000000000400947 */ /* 0x006ff40003800000 */
[----:B------:R-:W-:Y:S01]  /*1330*/  MOV R0, 0x0 ;  /* 0x0000000000007802 */ /* 0x000fe20000000f00 */
[----:B------:R-:W-:Y:S01]  /*1340*/  ULDC.64 UR4, c[0x4][0x68] ;  /* 0x01001a0000047ab9 */ /* 0x000fe20000000a00 */
[----:B------:R-:W-:Y:S01]  /*1350*/  ULDC.64 UR6, c[0x4][0x8] ;  /* 0x0100020000067ab9 */ /* 0x000fe20000000a00 */
[----:B01----:R-:W-:Y:S01]  /*1360*/  IMAD.U32 R4, RZ, RZ, UR4 ;  /* 0x00000004ff047e24 */ /* 0x003fe2000f8e00ff */
[----:B------:R0:W1:Y:S01]  /*1370*/  LDC.64 R14, c[0x4][R0] ;  /* 0x01000000000e7b82 */ /* 0x0000620000000a00 */
[----:B------:R-:W-:Y:S01]  /*1380*/  IMAD.U32 R5, RZ, RZ, UR5 ;  /* 0x00000005ff057e24 */ /* 0x000fe2000f8e00ff */
[----:B------:R-:W-:Y:S01]  /*1390*/  ULDC.64 UR4, c[0x4][0x70] ;  /* 0x01001c0000047ab9 */ /* 0x000fe20000000a00 */
[----:B------:R-:W-:Y:S02]  /*13a0*/  IMAD.U32 R10, RZ, RZ, UR6 ;  /* 0x00000006ff0a7e24 */ /* 0x000fe4000f8e00ff */
[----:B------:R-:W-:Y:S02]  /*13b0*/  IMAD.U32 R6, RZ, RZ, UR4 ;  /* 0x00000004ff067e24 */ /* 0x000fe4000f8e00ff */
[----:B------:R-:W-:-:S02]  /*13c0*/  IMAD.U32 R7, RZ, RZ, UR5 ;  /* 0x00000005ff077e24 */ /* 0x000fc4000f8e00ff */
[----:B------:R-:W-:Y:S02]  /*13d0*/  IMAD.U32 R11, RZ, RZ, UR7 ;  /* 0x00000007ff0b7e24 */ /* 0x000fe4000f8e00ff */
[----:B------:R-:W-:Y:S02]  /*13e0*/  IMAD.MOV.U32 R8, RZ, RZ, 0x1e1 ;  /* 0x000001e1ff087424 */ /* 0x000fe400078e00ff */
[----:B------:R-:W-:Y:S02]  /*13f0*/  IMAD.MOV.U32 R12, RZ, RZ, 0x1 ;  /* 0x00000001ff0c7424 */ /* 0x000fe400078e00ff */
[----:B0-----:R-:W-:-:S07]  /*1400*/  IMAD.MOV.U32 R13, RZ, RZ, RZ ;  /* 0x000000ffff0d7224 */ /* 0x001fce00078e00ff */
[----:B------:R-:W-:-:S07]  /*1410*/  LEPC R20, `(.L_x_17) ;  /* 0x000000001014794e */ /* 0x000fce0000000000 */
[----:B-12--5:R-:W-:Y:S05]  /*1420*/  CALL.ABS.NOINC R14 ;  /* 0x000000000e007343 */ /* 0x026fea0003c00000 */
.L_x_17:
[----:B------:R-:W-:-:S13]  /*1430*/  ISETP.NE.AND P0, PT, R166, 0x3, PT ;  /* 0x00000003a600780c */ /* 0x000fda0003f05270 */
[----:B------:R-:W-:Y:S05]  /*1440*/  @!P0 BRA `(.L_x_18) ;  /* 0x0000000000048947 */ /* 0x000fea0003800000 */
[----:B------:R-:W-:Y:S01]  /*1450*/  BPT.TRAP 0x1 ;  /* 0x000000040000795c */ /* 0x000fe20000300000 */
.L_x_18:
[----:B------:R-:W3:Y:S01]  /*1460*/  S2UR UR5, SR_CgaCtaId ;  /* 0x00000000000579c3 */ /* 0x000ee20000008800 */
[----:B------:R-:W-:Y:S01]  /*1470*/  UMOV UR4, 0x400 ;  /* 0x0000040000047882 */ /* 0x000fe20000000000 */
[----:B------:R-:W-:Y:S02]  /*1480*/  IMAD.U32 R0, RZ, RZ, UR38 ;  /* 0x00000026ff007e24 */ /* 0x000fe4000f8e00ff */
[----:B------:R-:W-:-:S03]  /*1490*/  IMAD.U32 R3, RZ, RZ, UR39 ;  /* 0x00000027ff037e24 */ /* 0x000fc6000f8e00ff */
[----:B------:R-:W-:Y:S01]  /*14a0*/  SHF.L.U32 R0, R0, 0x1f, RZ ;  /* 0x0000001f00007819 */ /* 0x000fe200000006ff */
[----:B---3--:R-:W-:-:S06]  /*14b0*/  ULEA UR4, UR5, UR4, 0x18 ;  /* 0x0000000405047291 */ /* 0x008fcc000f8ec03f */
[----:B------:R-:W-:-:S05]  /*14c0*/  MOV R6, UR4 ;  /* 0x0000000400067c02 */ /* 0x000fca0008000f00 */
[----:B------:R-:W-:-:S04]  /*14d0*/  IMAD R3, R3, 0x8, R6 ;  /* 0x0000000803037824 */ /* 0x000fc800078e0206 */
[----:B------:R3:W4:Y:S01]  /*14e0*/  SYNCS.PHASECHK.TRANS64.TRYWAIT P1, [R3+URZ], R0 ;  /* 0x00000000030075a7 */ /* 0x000722000802017f */
[----:B------:R-:W-:Y:S05]  /*14f0*/  @!P0 BRA `(.L_x_19) ;  /* 0x0000000000048947 */ /* 0x000fea0003800000 */
[----:B------:R-:W-:Y:S01]  /*1500*/  BPT.TRAP 0x1 ;  /* 0x000000040000795c */ /* 0x000fe20000300000 */
.L_x_19:
[----:B----4-:R-:W-:Y:S05]  /*1510*/  @P1 BRA `(.L_x_20) ;  /* 0x0000000000081947 */ /* 0x010fea0003800000 */
[----:B------:R-:W4:Y:S02]  /*1520*/  SYNCS.PHASECHK.TRANS64.TRYWAIT P1, [R3+URZ], R0 ;  /* 0x00000000030075a7 */ /* 0x000f24000802017f */
[----:B----4-:R-:W-:Y:S05]  /*1530*/  @!P1 BRA `(.L_x_21) ;  /* 0x000000b000549947 */ /* 0x010fea0003800000 */
.L_x_20:
[----:B------:R-:W-:-:S04]  /*1540*/  UISETP.LT.AND UP0, UPT, UR40, 0x1, UPT ;  /* 0x000000012800788c */ /* 0x000fc8000bf01270 */
[----:B------:R-:W-:-:S06]  /*1550*/  USEL UR4, UR40, 0x1, UP0 ;  /* 0x0000000128047887 */ /* 0x000fcc0008000000 */
[----:B---34-:R-:W-:Y:S01]  /*1560*/  IMAD.U32 R0, RZ, RZ, UR4 ;  /* 0x00000004ff007e24 */ /* 0x018fe2000f8e00ff */
[----:B------:R-:W-:Y:S05]  /*1570*/  WARPSYNC.ALL ;  /* 0x0000000000007948 */ /* 0x000fea0003800000 */
[----:B------:R-:W-:-:S04]  /*1580*/  IADD3 R0, -R0, UR40, RZ ;  /* 0x0000002800007c10 */ /* 0x000fc8000fffe1ff */
[----:B------:R-:W-:Y:S02]  /*1590*/  ISETP.GE.AND P1, PT, R0, 0x1, PT ;  /* 0x000000010000780c */ /* 0x000fe40003f26270 */
[----:B------:R-:W-:Y:S01]  /*15a0*/  R2UR UR4, R6 ;  /* 0x00000000060472ca */ /* 0x000fe200000e0000 */
[----:B------:R-:W-:Y:S01]  /*15b0*/  WARPGROUP.ARRIVE ;  /* 0x00000000000079c5 */ /* 0x000fe20000000000 */
[----:B------:R-:W-:Y:S01]  /*15c0*/  UMOV UR9, 0x40000040 ;  /* 0x4000004000097882 */ /* 0x000fe20000000000 */
[----:B------:R-:W-:-:S10]  /*15d0*/  UMOV UR11, 0x40000040 ;  /* 0x40000040000b7882 */ /* 0x000fd40000000000 */
[----:B------:R-:W-:-:S04]  /*15e0*/  UIADD3 UR4, UR4, 0x28100, URZ ;  /* 0x0002810004047890 */ /* 0x000fc8000fffe03f */
[----:B------:R-:W-:-:S04]  /*15f0*/  USHF.R.U32.HI UR4, URZ, 0x4, UR4 ;  /* 0x000000043f047899 */ /* 0x000fc80008011604 */
[----:B------:R-:W-:Y:S02]  /*1600*/  ULOP3.LUT UR5, UR4, 0x3fff, URZ, 0xc0, !UPT ;  /* 0x00003fff04057892 */ /* 0x000fe4000f8ec03f */
[----:B------:R-:W-:Y:S02]  /*1610*/  ULOP3.LUT UR4, UR41, 0x10000, URZ, 0xfc, !UPT ;  /* 0x0001000029047892 */ /* 0x000fe4000f8efc3f */
[----:B------:R-:W-:Y:S02]  /*1620*/  ULOP3.LUT UR5, UR5, 0x10000, URZ, 0xfc, !UPT ;  /* 0x0001000005057892 */ /* 0x000fe4000f8efc3f */
[----:B------:R-:W-:Y:S02]  /*1630*/  ULEA UR6, UR39, UR4, 0xb ;  /* 0x0000000427067291 */ /* 0x000fe4000f8e583f */
[----:B------:R-:W-:-:S05]  /*1640*/  ULEA UR7, UR39, UR5, 0xa ;  /* 0x0000000527077291 */ /* 0x000fca000f8e503f */
[----:B------:R-:W-:Y:S02]  /*1650*/  UMOV UR8, UR6 ;  /* 0x0000000600087c82 */ /* 0x000fe40008000000 */
[----:B------:R-:W-:Y:S02]  /*1660*/  UMOV UR10, UR7 ;  /* 0x00000007000a7c82 */ /* 0x000fe40008000000 */
[----:B------:R-:W-:Y:S01]  /*1670*/  HGMMA.64x128x16.F32.BF16 R88, gdesc[UR8], RZ, !UPT, gsb0 ;  /* 0x01e00000085879f0 */ /* 0x000fe2000c0018ff */
[----:B------:R-:W-:Y:S01]  /*1680*/  UIADD3 UR8, UR6, 0x400, URZ ;  /* 0x0000040006087890 */ /* 0x000fe2000fffe03f */
[----:B------:R-:W-:Y:S01]  /*1690*/  UMOV UR9, 0x40000040 ;  /* 0x4000004000097882 */ /* 0x000fe20000000000 */
[----:B------:R-:W-:Y:S02]  /*16a0*/  WARPGROUP.DEPBAR.LE gsb0, 0x0 ;  /* 0x00008000000079c5 */ /* 0x000fe40000010000 */
[----:B------:R-:W-:-:S07]  /*16b0*/  WARPGROUP.ARRIVE ;  /* 0x00000000000079c5 */ /* 0x000fce0000000000 */
[----:B------:R-:W-:Y:S01]  /*16c0*/  HGMMA.64x128x16.F32.BF16 R24, gdesc[UR8], RZ, !UPT, gsb0 ;  /* 0x01e00000081879f0 */ /* 0x000fe2000c0018ff */
[----:B------:R-:W-:Y:S02]  /*16d0*/  UIADD3 UR8, UR6, 0x2, URZ ;  /* 0x0000000206087890 */ /* 0x000fe4000fffe03f */
[----:B------:R-:W-:Y:S01]  /*16e0*/  UIADD3 UR10, UR7, 0x2, URZ ;  /* 0x00000002070a7890 */ /* 0x000fe2000fffe03f */
[----:B------:R-:W-:Y:S01]  /*16f0*/  UMOV UR9, 0x40000040 ;  /* 0x4000004000097882 */ /* 0x000fe20000000000 */
[----:B------:R-:W-:Y:S01]  /*1700*/  UMOV UR11, 0x40000040 ;  /* 0x40000040000b7882 */ /* 0x000fe20000000000 */
[----:B------:R-:W-:Y:S02]  /*1710*/  WARPGROUP.DEPBAR.LE gsb0, 0x0 ;  /* 0x00008000000079c5 */ /* 0x000fe40000010000 */
[----:B------:R-:W-:-:S06]  /*1720*/  WARPGROUP.ARRIVE ;  /* 0x00000000000079c5 */ /* 0x000fcc0000000000 */
[----:B------:R-:W-:Y:S01]  /*1730*/  HGMMA.64x128x16.F32.BF16 R88, gdesc[UR8], R88, gsb0 ;  /* 0x01e00000085879f0 */ /* 0x000fe20008001858 */
[----:B------:R-:W-:Y:S01]  /*1740*/  UIADD3 UR8, UR6, 0x402, URZ ;  /* 0x0000040206087890 */ /* 0x000fe2000fffe03f */
[----:B------:R-:W-:Y:S01]  /*1750*/  UMOV UR9, 0x40000040 ;  /* 0x4000004000097882 */ /* 0x000fe20000000000 */
[----:B------:R-:W-:Y:S02]  /*1760*/  WARPGROUP.DEPBAR.LE gsb0, 0x0 ;  /* 0x00008000000079c5 */ /* 0x000fe40000010000 */
[----:B------:R-:W-:-:S07]  /*1770*/  WARPGROUP.ARRIVE ;  /* 0x00000000000079c5 */ /* 0x000fce0000000000 */
[----:B------:R-:W-:Y:S01]  /*1780*/  HGMMA.64x128x16.F32.BF16 R24, gdesc[UR8], R24, gsb0 ;  /* 0x01e00000081879f0 */ /* 0x000fe20008001818 */
        /* <DEDUP_REMOVED lines=23> */
[----:B------:R-:W-:Y:S03]  /*1900*/  HGMMA.64x128x16.F32.BF16 R24, gdesc[UR8], R24, gsb0 ;  /* 0x01e00000081879f0 */ /* 0x000fe60008001818 */
[----:B------:R-:W-:Y:S02]  /*1910*/  WARPGROUP.DEPBAR.LE gsb0, 0x0 ;  /* 0x00008000000079c5 */ /* 0x000fe40000010000 */
[----:B------:R-:W-:Y:S05]  /*1920*/  @!P1 BRA `(.L_x_22) ;  /* 0x0000000400749947 */ /* 0x000fea0003800000 */
[----:B------:R-:W-:Y:S02]  /*1930*/  UIADD3 UR6, UR39, 0x1, URZ ;  /* 0x0000000127067890 */ /* 0x000fe4000fffe03f */
[----:B------:R-:W-:Y:S02]  /*1940*/  IMAD.U32 R3, RZ, RZ, UR39 ;  /* 0x00000027ff037e24 */ /* 0x000fe4000f8e00ff */
[----:B------:R-:W-:-:S04]  /*1950*/  UISETP.NE.AND UP0, UPT, UR6, 0x5, UPT ;  /* 0x000000050600788c */ /* 0x000fc8000bf05270 */
[----:B------:R-:W-:Y:S02]  /*1960*/  USEL UR7, URZ, 0x1, UP0 ;  /* 0x000000013f077887 */ /* 0x000fe40008000000 */
[----:B------:R-:W-:Y:S02]  /*1970*/  USEL UR6, UR6, URZ, UP0 ;  /* 0x0000003f06067287 */ /* 0x000fe40008000000 */
[----:B------:R-:W-:-:S06]  /*1980*/  ULOP3.LUT UR7, UR38, UR7, URZ, 0x3c, !UPT ;  /* 0x0000000726077292 */ /* 0x000fcc000f8e3c3f */
[----:B------:R-:W-:-:S07]  /*1990*/  IMAD.U32 R7, RZ, RZ, UR7 ;  /* 0x00000007ff077e24 */ /* 0x000fce000f8e00ff */
.L_x_29:
[----:B------:R-:W-:Y:S05]  /*19a0*/  @!P0 BRA `(.L_x_23) ;  /* 0x0000000000048947 */ /* 0x000fea0003800000 */
[----:B------:R-:W-:Y:S01]  /*19b0*/  BPT.TRAP 0x1 ;  /* 0x000000040000795c */ /* 0x000fe20000300000 */
.L_x_23:
[----:B------:R-:W3:Y:S01]  /*19c0*/  S2UR UR8, SR_CgaCtaId ;  /* 0x00000000000879c3 */ /* 0x000ee20000008800 */
[----:B------:R-:W-:Y:S01]  /*19d0*/  UMOV UR7, 0x400 ;  /* 0x0000040000077882 */ /* 0x000fe20000000000 */
[----:B01----:R-:W-:Y:S01]  /*19e0*/  IMAD.U32 R5, RZ, RZ, UR6 ;  /* 0x00000006ff057e24 */ /* 0x003fe2000f8e00ff */
[----:B------:R-:W-:Y:S01]  /*19f0*/  SHF.L.U32 R4, R7, 0x1f, RZ ;  /* 0x0000001f07047819 */ /* 0x000fe200000006ff */
[----:B---3--:R-:W-:-:S06]  /*1a00*/  ULEA UR7, UR8, UR7, 0x18 ;  /* 0x0000000708077291 */ /* 0x008fcc000f8ec03f */
[----:B------:R-:W-:-:S04]  /*1a10*/  IMAD.U32 R6, RZ, RZ, UR7 ;  /* 0x00000007ff067e24 */ /* 0x000fc8000f8e00ff */
[----:B------:R-:W-:-:S04]  /*1a20*/  IMAD R5, R5, 0x8, R6 ;  /* 0x0000000805057824 */ /* 0x000fc800078e0206 */
[----:B------:R0:W1:Y:S01]  /*1a30*/  SYNCS.PHASECHK.TRANS64.TRYWAIT P1, [R5+URZ], R4 ;  /* 0x00000004050075a7 */ /* 0x000062000802017f */
[----:B------:R-:W-:Y:S05]  /*1a40*/  @!P0 BRA `(.L_x_24) ;  /* 0x0000000000048947 */ /* 0x000fea0003800000 */
[----:B------:R-:W-:Y:S01]  /*1a50*/  BPT.TRAP 0x1 ;  /* 0x000000040000795c */ /* 0x000fe20000300000 */
.L_x_24:
[----:B-1----:R-:W-:Y:S05]  /*1a60*/  @P1 BRA `(.L_x_25) ;  /* 0x0000000000081947 */ /* 0x002fea0003800000 */
[----:B------:R-:W1:Y:S02]  /*1a70*/  SYNCS.PHASECHK.TRANS64.TRYWAIT P1, [R5+URZ], R4 ;  /* 0x00000004050075a7 */ /* 0x000e64000802017f */
[----:B-1----:R-:W-:Y:S05]  /*1a80*/  @!P1 BRA `(.L_x_26) ;  /* 0x000000ac00149947 */ /* 0x002fea0003800000 */
.L_x_25:
[----:B------:R-:W-:Y:S01]  /*1a90*/  ULEA UR7, UR6, UR4, 0xb ;  /* 0x0000000406077291 */ /* 0x000fe2000f8e583f */
[----:B------:R-:W-:Y:S01]  /*1aa0*/  WARPGROUP.ARRIVE ;  /* 0x00000000000079c5 */ /* 0x000fe20000000000 */
[----:B------:R-:W-:Y:S01]  /*1ab0*/  ULEA UR12, UR6, UR5, 0xa ;  /* 0x00000005060c7291 */ /* 0x000fe2000f8e503f */
[----:B------:R-:W-:Y:S01]  /*1ac0*/  UMOV UR9, 0x40000040 ;  /* 0x4000004000097882 */ /* 0x000fe20000000000 */
[----:B------:R-:W-:-:S03]  /*1ad0*/  UMOV UR11, 0x40000040 ;  /* 0x40000040000b7882 */ /* 0x000fc60000000000 */
[----:B------:R-:W-:Y:S02]  /*1ae0*/  UMOV UR8, UR7 ;  /* 0x0000000700087c82 */ /* 0x000fe40008000000 */
[----:B------:R-:W-:Y:S02]  /*1af0*/  UMOV UR10, UR12 ;  /* 0x0000000c000a7c82 */ /* 0x000fe40008000000 */
        /* <DEDUP_REMOVED lines=44> */
[----:B------:R-:W-:Y:S01]  /*1dc0*/  BPT.TRAP 0x1 ;  /* 0x000000040000795c */ /* 0x000fe20000300000 */
.L_x_27:
[----:B------:R-:W-:-:S13]  /*1dd0*/  ISETP.NE.AND P1, PT, R22, RZ, PT ;  /* 0x000000ff1600720c */ /* 0x000fda0003f25270 */
[----:B01----:R-:W-:-:S04]  /*1de0*/  @P1 IMAD R4, R3, 0x8, R6 ;  /* 0x0000000803041824 */ /* 0x003fc800078e0206 */
[----:B------:R-:W-:-:S05]  /*1df0*/  @P1 VIADD R5, R4, 0x28 ;  /* 0x0000002804051836 */ /* 0x000fca0000000000 */
[----:B------:R-:W-:-:S04]  /*1e00*/  @P1 PRMT R5, R152, 0x654, R5 ;  /* 0x0000065498051816 */ /* 0x000fc80000000005 */
[----:B------:R0:W-:Y:S01]  /*1e10*/  @P1 SYNCS.ARRIVE.TRANS64.RED.A1T0 RZ, [R5+URZ], RZ ;  /* 0x000000ff05ff19a7 */ /* 0x0001e2000810043f */
[----:B------:R-:W-:-:S13]  /*1e20*/  ISETP.GT.U32.AND P1, PT, R19, 0x1, PT ;  /* 0x000000011300780c */ /* 0x000fda0003f24070 */
[----:B0-----:R-:W-:Y:S05]  /*1e30*/  @P1 BRA `(.L_x_28) ;  /* 0x0000000000041947 */ /* 0x001fea0003800000 */
[----:B------:R-:W-:Y:S01]  /*1e40*/  BPT.TRAP 0x1 ;  /* 0x000000040000795c */ /* 0x000fe20000300000 */
.L_x_28:
[----:B------:R-:W-:Y:S01]  /*1e50*/  UIADD3 UR6, UR6, 0x1, URZ ;  /* 0x0000000106067890 */ /* 0x000fe2000fffe03f */
[C---:B------:R-:W-:Y:S01]  /*1e60*/  ISETP.GT.AND P2, PT, R0.reuse, 0x1, PT ;  /* 0x000000010000780c */ /* 0x040fe20003f44270 */
[----:B------:R-:W-:Y:S02]  /*1e70*/  VIADD R3, R3, 0x1 ;  /* 0x0000000103037836 */ /* 0x000fe40000000000 */
[----:B------:R-:W-:Y:S01]  /*1e80*/  UISETP.NE.AND UP0, UPT, UR6, 0x5, UPT ;  /* 0x000000050600788c */ /* 0x000fe2000bf05270 */
[----:B------:R-:W-:Y:S02]  /*1e90*/  VIADD R0, R0, 0xffffffff ;  /* 0xffffffff00007836 */ /* 0x000fe40000000000 */
[C---:B------:R-:W-:Y:S01]  /*1ea0*/  ISETP.NE.AND P1, PT, R3.reuse, 0x5, PT ;  /* 0x000000050300780c */ /* 0x040fe20003f25270 */
[----:B------:R-:W-:Y:S02]  /*1eb0*/  USEL UR7, URZ, 0x1, UP0 ;  /* 0x000000013f077887 */ /* 0x000fe40008000000 */
[----:B------:R-:W-:Y:S01]  /*1ec0*/  USEL UR6, UR6, URZ, UP0 ;  /* 0x0000003f06067287 */ /* 0x000fe20008000000 */
[----:B------:R-:W-:-:S03]  /*1ed0*/  SEL R3, R3, RZ, P1 ;  /* 0x000000ff03037207 */ /* 0x000fc60000800000 */
[----:B------:R-:W-:Y:S01]  /*1ee0*/  LOP3.LUT R7, R7, UR7, RZ, 0x3c, !PT ;  /* 0x0000000707077c12 */ /* 0x000fe2000f8e3cff */
[----:B------:R-:W-:Y:S07]  /*1ef0*/  @P2 BRA `(.L_x_29) ;  /* 0xfffffff800a82947 */ /* 0x000fee000383ffff */
.L_x_22:
[----:B------:R-:W3:Y:S02]  /*1f00*/  LDC R0, c[0x0][0x28c] ;  /* 0x0000a300ff007b82 */ /* 0x000ee40000000800 */
[----:B---3--:R-:W-:-:S13]  /*1f10*/  ISETP.GE.AND P1, PT, R0, 0x1, PT ;  /* 0x000000010000780c */ /* 0x008fda0003f26270 */
[----:B------:R-:W-:Y:S05]  /*1f20*/  @!P1 BRA `(.L_x_30) ;  /* 0x0000000000509947 */ /* 0x000fea0003800000 */
[----:B------:R-:W-:Y:S05]  /*1f30*/  @!P0 BRA `(.L_x_31) ;  /* 0x0000000000048947 */ /* 0x000fea0003800000 */
[----:B------:R-:W-:Y:S01]  /*1f40*/  BPT.TRAP 0x1 ;  /* 0x000000040000795c */ /* 0x000fe20000300000 */
.L_x_31:
[----:B------:R-:W-:Y:S01]  /*1f50*/  ISETP.NE.AND P0, PT, R22, RZ, PT ;  /* 0x000000ff1600720c */ /* 0x000fe20003f05270 */
[----:B------:R-:W-:Y:S01]  /*1f60*/  BSSY B0, `(.L_x_32) ;  /* 0x000000e000007945 */ /* 0x000fe20003800000 */
[----:B------:R-:W-:-:S11]  /*1f70*/  ISETP.GT.U32.AND P1, PT, R19, 0x1, PT ;  /* 0x000000011300780c */ /* 0x000fd60003f24070 */
[----:B------:R-:W-:Y:S05]  /*1f80*/  @!P0 BRA `(.L_x_33) ;  /* 0x00000000002c8947 */ /* 0x000fea0003800000 */
[----:B------:R-:W-:-:S04]  /*1f90*/  UISETP.LT.AND UP0, UPT, UR40, 0x1, UPT ;  /* 0x000000012800788c */ /* 0x000fc8000bf01270 */
[----:B------:R-:W-:-:S04]  /*1fa0*/  USEL UR6, UR40, 0x1, UP0 ;  /* 0x0000000128067887 */ /* 0x000fc80008000000 */
[----:B------:R-:W-:-:S04]  /*1fb0*/  UIADD3 UR6, UR39, UR40, -UR6 ;  /* 0x0000002827067290 */ /* 0x000fc8000fffe806 */
[----:B------:R-:W-:-:S04]  /*1fc0*/  UIMAD.WIDE.U32 UR4, UR6, -0x33333333, URZ ;  /* 0xcccccccd060478a5 */ /* 0x000fc8000f8e003f */
[----:B------:R-:W-:-:S04]  /*1fd0*/  USHF.R.U32.HI UR4, URZ, 0x2, UR5 ;  /* 0x000000023f047899 */ /* 0x000fc80008011605 */
[----:B------:R-:W-:-:S06]  /*1fe0*/  UIMAD UR6, UR4, -0x5, UR6 ;  /* 0xfffffffb040678a4 */ /* 0x000fcc000f8e0206 */
[----:B------:R-:W-:-:S05]  /*1ff0*/  IMAD.U32 R3, RZ, RZ, UR6 ;  /* 0x00000006ff037e24 */ /* 0x000fca000f8e00ff */
[----:B------:R-:W-:-:S05]  /*2000*/  LEA R0, R3, R6, 0x3 ;  /* 0x0000000603007211 */ /* 0x000fca00078e18ff */
[----:B------:R-:W-:-:S05]  /*2010*/  VIADD R3, R0, 0x28 ;  /* 0x0000002800037836 */ /* 0x000fca0000000000 */
[----:B------:R-:W-:-:S04]  /*2020*/  PRMT R3, R152, 0x654, R3 ;  /* 0x0000065498037816 */ /* 0x000fc80000000003 */
[----:B------:R3:W-:Y:S03]  /*2030*/  SYNCS.ARRIVE.TRANS64.RED.A1T0 RZ, [R3+URZ], RZ ;  /* 0x000000ff03ff79a7 */ /* 0x0007e6000810043f */
.L_x_33:
[----:B------:R-:W-:Y:S05]  /*2040*/  BSYNC B0 ;  /* 0x0000000000007941 */ /* 0x000fea0003800000 */
.L_x_32:
[----:B------:R-:W-:Y:S05]  /*2050*/  @P1 BRA `(.L_x_30) ;  /* 0x0000000000041947 */ /* 0x000fea0003800000 */
[----:B------:R-:W-:Y:S01]  /*2060*/  BPT.TRAP 0x1 ;  /* 0x000000040000795c */ /* 0x000fe20000300000 */
.L_x_30:
[----:B------:R-:W4:Y:S01]  /*2070*/  LDC R6, c[0x0][0x288] ;  /* 0x0000a200ff067b82 */ /* 0x000f220000000800 */
[--C-:B------:R-:W-:Y:S01]  /*2080*/  SHF.R.U32.HI R0, RZ, 0x2, R18.reuse ;  /* 0x00000002ff007819 */ /* 0x100fe20000011612 */
[----:B------:R-:W-:Y:S01]  /*2090*/  IMAD.SHL.U32 R13, R154, 0x80, RZ ;  /* 0x000000809a0d7824 */ /* 0x000fe200078e00ff */
[----:B01----:R-:W-:Y:S01]  /*20a0*/  SHF.R.U32.HI R5, RZ, 0x7, R18 ;  /* 0x00000007ff057819 */ /* 0x003fe20000011612 */
[----:B------:R-:W-:Y:S01]  /*20b0*/  UIADD3 UR39, UR40, UR39, URZ ;  /* 0x0000002728277290 */ /* 0x000fe2000fffe03f */
[----:B------:R-:W-:Y:S01]  /*20c0*/  LOP3.LUT R4, R18, 0x60, RZ, 0xc0, !PT ;  /* 0x0000006012047812 */ /* 0x000fe200078ec0ff */
[----:B------:R-:W-:Y:S01]  /*20d0*/  ULDC UR7, c[0x0][0x284] ;  /* 0x0000a10000077ab9 */ /* 0x000fe20000000800 */
[----:B---3--:R-:W-:Y:S01]  /*20e0*/  LOP3.LUT R3, R0, 0x7, RZ, 0xc0, !PT ;  /* 0x0000000700037812 */ /* 0x008fe200078ec0ff */
[----:B------:R-:W-:Y:S01]  /*20f0*/  UISETP.GT.U32.AND UP0, UPT, UR39, 0x4, UPT ;  /* 0x000000042700788c */ /* 0x000fe2000bf04070 */
[----:B------:R-:W-:Y:S01]  /*2100*/  LOP3.LUT R0, R5, 0x1, RZ, 0xc0, !PT ;  /* 0x0000000105007812 */ /* 0x000fe200078ec0ff */
[----:B------:R-:W-:Y:S01]  /*2110*/  UISETP.GE.U32.AND UP1, UPT, UR40, 0x5, UPT ;  /* 0x000000052800788c */ /* 0x000fe2000bf26070 */
[----:B------:R-:W-:Y:S01]  /*2120*/  SHF.R.U32.HI R10, RZ, 0x1, R4 ;  /* 0x00000001ff0a7819 */ /* 0x000fe20000011604 */
[----:B------:R-:W-:Y:S01]  /*2130*/  UISETP.LT.U32.AND UP0, UPT, UR40, 0x5, UP0 ;  /* 0x000000052800788c */ /* 0x000fe20008701070 */
[----:B------:R-:W-:Y:S01]  /*2140*/  LOP3.LUT R4, R18, 0x3, RZ, 0xc0, !PT ;  /* 0x0000000312047812 */ /* 0x000fe200078ec0ff */
[----:B------:R-:W-:Y:S01]  /*2150*/  IMAD.SHL.U32 R8, R0, 0x40, RZ ;  /* 0x0000004000087824 */ /* 0x000fe200078e00ff */
[----:B------:R-:W-:Y:S01]  /*2160*/  IADD3 R5, RZ, -R10, -R3 ;  /* 0x8000000aff057210 */ /* 0x000fe20007ffe803 */
[----:B------:R-:W-:Y:S01]  /*2170*/  ULDC.64 UR8, c[0x0][0x5d0] ;  /* 0x0001740000087ab9 */ /* 0x000fe20000000a00 */
[----:B------:R-:W-:Y:S01]  /*2180*/  SHF.R.S32.HI R21, RZ, 0x1f, R23 ;  /* 0x0000001fff157819 */ /* 0x000fe20000011417 */
[----:B------:R-:W-:Y:S01]  /*2190*/  UIMAD.WIDE.U32 UR4, UR39, -0x33333333, URZ ;  /* 0xcccccccd270478a5 */ /* 0x000fe2000f8e003f */
[----:B--2---:R-:W-:Y:S01]  /*21a0*/  LOP3.LUT R157, R8, 0x40, R3, 0xe2, !PT ;  /* 0x00000040089d7812 */ /* 0x004fe200078ee203 */
[----:B------:R-:W-:Y:S01]  /*21b0*/  IMAD R3, R0, -0x40, R5 ;  /* 0xffffffc000037824 */ /* 0x000fe200078e0205 */
[----:B------:R-:W-:Y:S01]  /*21c0*/  USEL UR6, URZ, 0x1, !UP0 ;  /* 0x000000013f067887 */ /* 0x000fe2000c000000 */
[----:B------:R-:W-:Y:S01]  /*21d0*/  IMAD.SHL.U32 R0, R153, 0x100, RZ ;  /* 0x0000010099007824 */ /* 0x000fe200078e00ff */
[----:B------:R-:W-:Y:S01]  /*21e0*/  USHF.R.U32.HI UR4, URZ, 0x2, UR5 ;  /* 0x000000023f047899 */ /* 0x000fe20008011605 */
[----:B----4-:R-:W-:Y:S01]  /*21f0*/  IMAD R12, R4, -0x2, R6 ;  /* 0xfffffffe040c7824 */ /* 0x010fe200078e0206 */
[----:B------:R-:W-:Y:S01]  /*2200*/  ISETP.GE.AND P0, PT, R13, R6, PT ;  /* 0x000000060d00720c */ /* 0x000fe20003f06270 */
[----:B------:R-:W-:Y:S01]  /*2210*/  IMAD.SHL.U32 R6, R18, 0x2, RZ ;  /* 0x0000000212067824 */ /* 0x000fe200078e00ff */
[----:B------:R-:W-:Y:S01]  /*2220*/  ULOP3.LUT UR38, UR38, UR6, URZ, 0x3c, !UPT ;  /* 0x0000000626267292 */ /* 0x000fe2000f8e3c3f */
[----:B------:R-:W-:Y:S01]  /*2230*/  IMAD R4, R21, UR8, RZ ;  /* 0x0000000815047c24 */ /* 0x000fe2000f8e02ff */
[C---:B------:R-:W-:Y:S01]  /*2240*/  ISETP.GE.OR P0, PT, R0.reuse, UR7, P0 ;  /* 0x0000000700007c0c */ /* 0x040fe20008706670 */
[----:B------:R-:W-:Y:S01]  /*2250*/  IMAD.WIDE R8, R153, 0x100, RZ ;  /* 0x0000010099087825 */ /* 0x000fe200078e02ff */
[----:B------:R-:W-:Y:S01]  /*2260*/  LOP3.LUT R6, R13, 0x6, R6, 0xf8, !PT ;  /* 0x000000060d067812 */ /* 0x000fe200078ef806 */
[----:B------:R-:W-:Y:S01]  /*2270*/  UIMAD UR39, UR4, -0x5, UR39 ;  /* 0xfffffffb042778a4 */ /* 0x000fe2000f8e0227 */
[----:B------:R-:W-:Y:S01]  /*2280*/  IADD3 R3, -R0, UR7, R3 ;  /* 0x0000000700037c10 */ /* 0x000fe2000fffe103 */
[----:B------:R-:W-:Y:S01]  /*2290*/  IMAD R11, R23, UR9, R4 ;  /* 0x00000009170b7c24 */ /* 0x000fe2000f8e0204 */
[----:B------:R-:W-:Y:S01]  /*22a0*/  SHF.R.S32.HI R7, RZ, 0x1f, R6 ;  /* 0x0000001fff077819 */ /* 0x000fe20000011406 */
[----:B------:R-:W-:Y:S01]  /*22b0*/  @UP1 ULOP3.LUT UR38, UR38, 0x1, UR4, 0x78, !UPT ;  /* 0x0000000126261892 */ /* 0x000fe2000f8e7804 */
[----:B------:R-:W-:Y:S01]  /*22c0*/  LOP3.LUT R157, R8, R157, R10, 0xfe, !PT ;  /* 0x0000009d089d7212 */ /* 0x000fe200078efe0a */
[----:B------:R-:W-:-:S02]  /*22d0*/  IMAD.IADD R0, R12, 0x1, -R13 ;  /* 0x000000010c007824 */ /* 0x000fc400078e0a0d */
[----:B------:R-:W-:-:S04]  /*22e0*/  IMAD.WIDE.U32 R4, R23, UR8, R6 ;  /* 0x0000000817047c25 */ /* 0x000fc8000f8e0006 */
[----:B------:R-:W-:Y:S02]  /*22f0*/  IMAD.IADD R11, R5, 0x1, R11 ;  /* 0x00000001050b7824 */ /* 0x000fe400078e020b */
[----:B------:R-:W-:Y:S02]  /*2300*/  IMAD.MOV.U32 R153, RZ, RZ, -0x1 ;  /* 0xffffffffff997424 */ /* 0x000fe400078e00ff */
[----:B------:R-:W-:Y:S01]  /*2310*/  IMAD.MOV.U32 R10, RZ, RZ, R4 ;  /* 0x000000ffff0a7224 */ /* 0x000fe200078e0004 */
[----:B------:R-:W-:Y:S06]  /*2320*/  @P0 BRA `(.L_x_34) ;  /* 0x0000008400680947 */ /* 0x000fec0003800000 */
[----:B------:R-:W0:Y:S01]  /*2330*/  LDC.64 R4, c[0x0][0x5c8] ;  /* 0x00017200ff047b82 */ /* 0x000e220000000a00 */
[----:B-----5:R-:W-:Y:S01]  /*2340*/  FSETP.NEU.AND P0, PT, R156, RZ, PT ;  /* 0x000000ff9c00720b */ /* 0x020fe20003f0d000 */
[----:B------:R-:W-:Y:S01]  /*2350*/  BSSY B0, `(.L_x_34) ;  /* 0x0000857000007945 */ /* 0x000fe20003800000 */
[----:B------:R-:W-:-:S04]  /*2360*/  ISETP.GT.AND P3, PT, R3, RZ, PT ;  /* 0x000000ff0300720c */ /* 0x000fc80003f64270 */
[----:B------:R-:W-:Y:S01]  /*2370*/  ISETP.GT.AND P1, PT, R0, RZ, P3 ;  /* 0x000000ff0000720c */ /* 0x000fe20001f24270 */
[-C--:B0-----:R-:W-:Y:S02]  /*2380*/  IMAD R12, R9, R4.reuse, RZ ;  /* 0x00000004090c7224 */ /* 0x081fe400078e02ff */
[----:B------:R-:W-:-:S04]  /*2390*/  IMAD.WIDE.U32 R168, R157, R4, R10 ;  /* 0x000000049da87225 */ /* 0x000fc800078e000a */
[----:B------:R-:W-:-:S04]  /*23a0*/  IMAD R11, R157, R5, R12 ;  /* 0x000000059d0b7224 */ /* 0x000fc800078e020c */
[----:B------:R-:W-:Y:S01]  /*23b0*/  IMAD.IADD R167, R169, 0x1, R11 ;  /* 0x00000001a9a77824 */ /* 0x000fe200078e020b */
[----:B------:R-:W-:Y:S06]  /*23c0*/  @!P0 BRA `(.L_x_35) ;  /* 0x0000006000088947 */ /* 0x000fec0003800000 */
[----:B------:R-:W0:Y:S01]  /*23d0*/  LDC.64 R12, c[0x0][0x5b8] ;  /* 0x00016e00ff0c7b82 */ /* 0x000e220000000a00 */
[----:B------:R-:W-:-:S07]  /*23e0*/  ULDC.64 UR4, c[0x0][0x5c0] ;  /* 0x0001700000047ab9 */ /* 0x000fce0000000a00 */
[----:B------:R-:W1:Y:S08]  /*23f0*/  LDC.64 R14, c[0x0][0x5b0] ;  /* 0x00016c00ff0e7b82 */ /* 0x000e700000000a00 */
[----:B------:R-:W2:Y:S01]  /*2400*/  LDC.64 R10, c[0x0][0x5a8] ;  /* 0x00016a00ff0a7b82 */ /* 0x000ea20000000a00 */
[----:B0-----:R-:W-:-:S04]  /*2410*/  IMAD R20, R21, R12, RZ ;  /* 0x0000000c15147224 */ /* 0x001fc800078e02ff */
[C---:B------:R-:W-:Y:S02]  /*2420*/  IMAD R13, R23.reuse, R13, R20 ;  /* 0x0000000d170d7224 */ /* 0x040fe400078e0214 */
[----:B------:R-:W-:-:S04]  /*2430*/  IMAD.WIDE.U32 R20, R23, R12, R6 ;  /* 0x0000000c17147225 */ /* 0x000fc800078e0006 */
[----:B-1----:R-:W-:Y:S01]  /*2440*/  IMAD R154, R9, R14, RZ ;  /* 0x0000000e099a7224 */ /* 0x002fe200078e02ff */
[----:B------:R-:W-:Y:S01]  /*2450*/  MOV R158, R20 ;  /* 0x00000014009e7202 */ /* 0x000fe20000000f00 */
[----:B------:R-:W-:Y:S02]  /*2460*/  IMAD.IADD R159, R21, 0x1, R13 ;  /* 0x00000001159f7824 */ /* 0x000fe400078e020d */
[C---:B------:R-:W-:Y:S02]  /*2470*/  IMAD R169, R157.reuse, R15, R154 ;  /* 0x0000000f9da97224 */ /* 0x040fe400078e029a */
[----:B------:R-:W-:-:S04]  /*2480*/  IMAD.WIDE.U32 R160, R157, R14, R158 ;  /* 0x0000000e9da07225 */ /* 0x000fc800078e009e */
[----:B------:R-:W-:Y:S01]  /*2490*/  IMAD.IADD R154, R161, 0x1, R169 ;  /* 0x00000001a19a7824 */ /* 0x000fe200078e02a9 */
[----:B--2---:R-:W-:-:S04]  /*24a0*/  LEA R162, P0, R160, R10, 0x1 ;  /* 0x0000000aa0a27211 */ /* 0x004fc800078008ff */
[----:B------:R-:W-:-:S05]  /*24b0*/  LEA.HI.X R163, R160, R11, R154, 0x1, P0 ;  /* 0x0000000ba0a37211 */ /* 0x000fca00000f0c9a */
[----:B------:R-:W2:Y:S01]  /*24c0*/  @P1 LDG.E.LTC128B.U16 R154, desc[UR36][R162.64] ;  /* 0x00000024a29a1981 */ /* 0x000ea2000c1e1520 */
[----:B------:R-:W-:Y:S01]  /*24d0*/  IMAD.WIDE.U32 R164, R157, R14, R6 ;  /* 0x0000000e9da47225 */ /* 0x000fe200078e0006 */
[----:B------:R-:W-:Y:S01]  /*24e0*/  ISETP.GT.AND P2, PT, R0, 0x1, P3 ;  /* 0x000000010000780c */ /* 0x000fe20001f44270 */
[----:B------:R-:W-:Y:S01]  /*24f0*/  BSSY B1, `(.L_x_36) ;  /* 0x0000012000017945 */ /* 0x000fe20003800000 */
[----:B------:R-:W-:Y:S01]  /*2500*/  LEA R160, P0, R168, UR4, 0x1 ;  /* 0x00000004a8a07c11 */ /* 0x000fe2000f8008ff */
[----:B------:R-:W-:Y:S02]  /*2510*/  IMAD.IADD R165, R169, 0x1, R165 ;  /* 0x00000001a9a57824 */ /* 0x000fe400078e02a5 */
[----:B------:R-:W-:-:S04]  /*2520*/  IMAD.WIDE.U32 R164, R23, R12, R164 ;  /* 0x0000000c17a47225 */ /* 0x000fc800078e00a4 */
[----:B--2---:R-:W-:-:S04]  /*2530*/  IMAD.U32 R161, R154, 0x10000, RZ ;  /* 0x000100009aa17824 */ /* 0x004fc800078e00ff */
[----:B------:R-:W-:-:S04]  /*2540*/  FMUL R161, R161, R156 ;  /* 0x0000009ca1a17220 */ /* 0x000fc80000400000 */
[----:B------:R-:W-:Y:S01]  /*2550*/  FFMA R161, R88, R155, R161 ;  /* 0x0000009b58a17223 */ /* 0x000fe200000000a1 */
[----:B------:R-:W-:-:S04]  /*2560*/  IMAD.IADD R88, R13, 0x1, R165 ;  /* 0x000000010d587824 */ /* 0x000fc800078e02a5 */
[----:B------:R-:W-:Y:S02]  /*2570*/  F2FP.BF16.F32.PACK_AB R163, RZ, R161 ;  /* 0x000000a1ffa3723e */ /* 0x000fe400000010ff */
[----:B------:R-:W-:Y:S02]  /*2580*/  LEA.HI.X R161, R168, UR5, R167, 0x1, P0 ;  /* 0x00000005a8a17c11 */ /* 0x000fe400080f0ca7 */
[----:B------:R-:W-:Y:S02]  /*2590*/  PRMT R165, R163, 0x7610, R165 ;  /* 0x00007610a3a57816 */ /* 0x000fe400000000a5 */
[----:B------:R-:W-:-:S03]  /*25a0*/  LEA R162, P0, R164, R10, 0x1 ;  /* 0x0000000aa4a27211 */ /* 0x000fc600078008ff */
[----:B------:R0:W-:Y:S01]  /*25b0*/  @P1 STG.E.U16 desc[UR36][R160.64], R165 ;  /* 0x000000a5a0001986 */ /* 0x0001e2000c101524 */
[----:B------:R-:W-:Y:S01]  /*25c0*/  LEA.HI.X R163, R164, R11, R88, 0x1, P0 ;  /* 0x0000000ba4a37211 */ /* 0x000fe200000f0c58 */
[C---:B------:R-:W-:Y:S01]  /*25d0*/  IMAD.SHL.U32 R164, R14.reuse, 0x8, RZ ;  /* 0x000000080ea47824 */ /* 0x040fe200078e00ff */
[----:B0-----:R-:W-:Y:S01]  /*25e0*/  SHF.L.U64.HI R165, R14, 0x3, R15 ;  /* 0x000000030ea57819 */ /* 0x001fe2000001020f */
[----:B------:R-:W-:Y:S06]  /*25f0*/  @!P2 BRA `(.L_x_37) ;  /* 0x000000000004a947 */ /* 0x000fec0003800000 */
[----:B------:R0:W5:Y:S02]  /*2600*/  LDG.E.LTC128B.U16 R154, desc[UR36][R162.64+0x2] ;  /* 0x00000224a29a7981 */ /* 0x000164000c1e1520 */
.L_x_37:
[----:B------:R-:W-:Y:S05]  /*2610*/  BSYNC B1 ;  /* 0x0000000000017941 */ /* 0x000fea0003800000 */
.L_x_36:
[----:B-----5:R-:W-:Y:S01]  /*2620*/  IMAD.U32 R167, R154, 0x10000, RZ ;  /* 0x000100009aa77824 */ /* 0x020fe200078e00ff */
[----:B------:R-:W-:Y:S01]  /*2630*/  ISETP.GT.AND P0, PT, R3, 0x8, PT ;  /* 0x000000080300780c */ /* 0x000fe20003f04270 */
[----:B------:R-:W-:-:S04]  /*2640*/  IMAD.WIDE.U32 R172, R157, R14, R164 ;  /* 0x0000000e9dac7225 */ /* 0x000fc800078e00a4 */
[----:B------:R-:W-:Y:S01]  /*2650*/  FMUL R88, R167, R156 ;  /* 0x0000009ca7587220 */ /* 0x000fe20000400000 */
[----:B------:R-:W-:Y:S01]  /*2660*/  ISETP.GT.AND P1, PT, R0, RZ, P0 ;  /* 0x000000ff0000720c */ /* 0x000fe20000724270 */
[----:B------:R-:W-:Y:S01]  /*2670*/  IMAD.IADD R171, R169, 0x1, R173 ;  /* 0x00000001a9ab7824 */ /* 0x000fe200078e02ad */
[----:B------:R-:W-:Y:S01]  /*2680*/  IADD3 R167, P4, R20, R172, RZ ;  /* 0x000000ac14a77210 */ /* 0x000fe20007f9e0ff */
[----:B------:R-:W-:-:S04]  /*2690*/  FFMA R89, R89, R155, R88 ;  /* 0x0000009b59597223 */ /* 0x000fc80000000058 */
[----:B------:R-:W-:Y:S01]  /*26a0*/  IMAD.X R168, R171, 0x1, R159, P4 ;  /* 0x00000001aba87824 */ /* 0x000fe200020e069f */
[C---:B------:R-:W-:Y:S02]  /*26b0*/  LEA R88, P4, R167.reuse, R10, 0x1 ;  /* 0x0000000aa7587211 */ /* 0x040fe400078808ff */
[----:B------:R-:W-:Y:S02]  /*26c0*/  F2FP.BF16.F32.PACK_AB R169, RZ, R89 ;  /* 0x00000059ffa9723e */ /* 0x000fe400000010ff */
[--C-:B------:R-:W-:Y:S02]  /*26d0*/  LEA.HI.X R89, R167, R11, R168.reuse, 0x1, P4 ;  /* 0x0000000ba7597211 */ /* 0x100fe400020f0ca8 */
[----:B------:R-:W-:-:S05]  /*26e0*/  PRMT R168, R169, 0x7610, R168 ;  /* 0x00007610a9a87816 */ /* 0x000fca00000000a8 */
[----:B------:R1:W-:Y:S04]  /*26f0*/  @P2 STG.E.U16 desc[UR36][R160.64+0x2], R168 ;  /* 0x000002a8a0002986 */ /* 0x0003e8000c101524 */
[----:B------:R2:W3:Y:S01]  /*2700*/  @P1 LDG.E.LTC128B.U16 R154, desc[UR36][R88.64] ;  /* 0x00000024589a1981 */ /* 0x0004e2000c1e1520 */
[----:B------:R-:W-:Y:S01]  /*2710*/  IMAD.SHL.U32 R167, R4, 0x10, RZ ;  /* 0x0000001004a77824 */ /* 0x000fe200078e00ff */
[----:B------:R-:W-:Y:S01]  /*2720*/  IADD3 R172, P2, R6, R172, RZ ;  /* 0x000000ac06ac7210 */ /* 0x000fe20007f5e0ff */
[----:B------:R-:W-:Y:S03]  /*2730*/  BSSY B1, `(.L_x_38) ;  /* 0x0000011000017945 */ /* 0x000fe60003800000 */
[----:B------:R-:W-:Y:S01]  /*2740*/  IADD3 R170, P4, R167, R160, RZ ;  /* 0x000000a0a7aa7210 */ /* 0x000fe20007f9e0ff */
[----:B------:R-:W-:Y:S01]  /*2750*/  IMAD.X R173, R7, 0x1, R171, P2 ;  /* 0x0000000107ad7824 */ /* 0x000fe200010e06ab */
[----:B------:R-:W-:Y:S01]  /*2760*/  ISETP.GT.AND P2, PT, R0, 0x1, P0 ;  /* 0x000000010000780c */ /* 0x000fe20000744270 */
[----:B------:R-:W-:-:S05]  /*2770*/  IMAD.WIDE.U32 R172, R23, R12, R172 ;  /* 0x0000000c17ac7225 */ /* 0x000fca00078e00ac */
[----:B-1----:R-:W-:Y:S02]  /*2780*/  IADD3 R168, R13, R173, RZ ;  /* 0x000000ad0da87210 */ /* 0x002fe40007ffe0ff */
[----:B--2---:R-:W-:-:S04]  /*2790*/  LEA R88, P5, R172, R10, 0x1 ;  /* 0x0000000aac587211 */ /* 0x004fc800078a08ff */
[----:B------:R-:W-:Y:S01]  /*27a0*/  LEA.HI.X R89, R172, R11, R168, 0x1, P5 ;  /* 0x0000000bac597211 */ /* 0x000fe200028f0ca8 */
[----:B---3--:R-:W-:-:S04]  /*27b0*/  IMAD.U32 R169, R154, 0x10000, RZ ;  /* 0x000100009aa97824 */ /* 0x008fc800078e00ff */
[----:B------:R-:W-:-:S04]  /*27c0*/  FMUL R169, R169, R156 ;  /* 0x0000009ca9a97220 */ /* 0x000fc80000400000 */
[----:B------:R-:W-:Y:S01]  /*27d0*/  FFMA R90, R90, R155, R169 ;  /* 0x0000009b5a5a7223 */ /* 0x000fe200000000a9 */
[----:B------:R-:W-:-:S04]  /*27e0*/  SHF.L.U64.HI R169, R4, 0x4, R5 ;  /* 0x0000000404a97819 */ /* 0x000fc80000010205 */
[----:B------:R-:W-:Y:S01]  /*27f0*/  F2FP.BF16.F32.PACK_AB R90, RZ, R90 ;  /* 0x0000005aff5a723e */ /* 0x000fe200000010ff */
[----:B------:R-:W-:-:S05]  /*2800*/  IMAD.X R171, R169, 0x1, R161, P4 ;  /* 0x00000001a9ab7824 */ /* 0x000fca00020e06a1 */
[----:B------:R1:W-:Y:S01]  /*2810*/  @P1 STG.E.U16 desc[UR36][R170.64], R90 ;  /* 0x0000005aaa001986 */ /* 0x0003e2000c101524 */
[----:B------:R-:W-:Y:S05]  /*2820*/  @!P2 BRA `(.L_x_39) ;  /* 0x000000000004a947 */ /* 0x000fea0003800000 */
[----:B------:R2:W5:Y:S02]  /*2830*/  LDG.E.LTC128B.U16 R154, desc[UR36][R88.64+0x2] ;  /* 0x00000224589a7981 */ /* 0x000564000c1e1520 */
.L_x_39:
[----:B------:R-:W-:Y:S05]  /*2840*/  BSYNC B1 ;  /* 0x0000000000017941 */ /* 0x000fea0003800000 */
.L_x_38:
[----:B-----5:R-:W-:Y:S01]  /*2850*/  IMAD.U32 R173, R154, 0x10000, RZ ;  /* 0x000100009aad7824 */ /* 0x020fe200078e00ff */
[----:B------:R-:W-:Y:S01]  /*2860*/  ISETP.GT.AND P1, PT, R0, 0x8, P3 ;  /* 0x000000080000780c */ /* 0x000fe20001f24270 */
[----:B------:R-:W-:Y:S02]  /*2870*/  BSSY B1, `(.L_x_40) ;  /* 0x000000a000017945 */ /* 0x000fe40003800000 */
[----:B-1----:R-:W-:-:S04]  /*2880*/  FMUL R90, R173, R156 ;  /* 0x0000009cad5a7220 */ /* 0x002fc80000400000 */
[----:B------:R-:W-:Y:S01]  /*2890*/  FFMA R90, R91, R155, R90 ;  /* 0x0000009b5b5a7223 */ /* 0x000fe2000000005a */
[----:B------:R-:W-:-:S04]  /*28a0*/  @P2 IMAD.MOV.U32 R91, RZ, RZ, R171 ;  /* 0x000000ffff5b2224 */ /* 0x000fc800078e00ab */
[----:B------:R-:W-:-:S04]  /*28b0*/  F2FP.BF16.F32.PACK_AB R90, RZ, R90 ;  /* 0x0000005aff5a723e */ /* 0x000fc800000010ff */
[----:B------:R-:W-:Y:S01]  /*28c0*/  PRMT R168, R90, 0x7610, R168 ;  /* 0x000076105aa87816 */ /* 0x000fe200000000a8 */
[----:B------:R-:W-:-:S05]  /*28d0*/  @P2 IMAD.MOV.U32 R90, RZ, RZ, R170 ;  /* 0x000000ffff5a2224 */ /* 0x000fca00078e00aa */
[----:B------:R1:W-:Y:S01]  /*28e0*/  @P2 STG.E.U16 desc[UR36][R90.64+0x2], R168 ;  /* 0x000002a85a002986 */ /* 0x0003e2000c101524 */
[----:B------:R-:W-:Y:S05]  /*28f0*/  @!P1 BRA `(.L_x_41) ;  /* 0x0000000000049947 */ /* 0x000fea0003800000 */
[----:B------:R3:W5:Y:S02]  /*2900*/  LDG.E.LTC128B.U16 R154, desc[UR36][R162.64+0x10] ;  /* 0x00001024a29a7981 */ /* 0x000764000c1e1520 */
.L_x_41:
[----:B------:R-:W-:Y:S05]  /*2910*/  BSYNC B1 ;  /* 0x0000000000017941 */ /* 0x000fea0003800000 */
.L_x_40:
[----:B-1---5:R-:W-:Y:S01]  /*2920*/  IMAD.U32 R91, R154, 0x10000, RZ ;  /* 0x000100009a5b7824 */ /* 0x022fe200078e00ff */
[----:B------:R-:W-:Y:S01]  /*2930*/  ISETP.GT.AND P2, PT, R0, 0x9, P3 ;  /* 0x000000090000780c */ /* 0x000fe20001f44270 */
[----:B------:R-:W-:Y:S01]  /*2940*/  @P1 IMAD.MOV.U32 R90, RZ, RZ, R160 ;  /* 0x000000ffff5a1224 */ /* 0x000fe200078e00a0 */
[----:B------:R-:W-:Y:S01]  /*2950*/  BSSY B1, `(.L_x_42) ;  /* 0x0000009000017945 */ /* 0x000fe20003800000 */
[----:B------:R-:W-:-:S04]  /*2960*/  FMUL R91, R91, R156 ;  /* 0x0000009c5b5b7220 */ /* 0x000fc80000400000 */
[----:B------:R-:W-:-:S05]  /*2970*/  FFMA R91, R92, R155, R91 ;  /* 0x0000009b5c5b7223 */ /* 0x000fca000000005b */
[----:B------:R-:W-:-:S04]  /*2980*/  F2FP.BF16.F32.PACK_AB R91, RZ, R91 ;  /* 0x0000005bff5b723e */ /* 0x000fc800000010ff */
[----:B------:R-:W-:Y:S01]  /*2990*/  PRMT R92, R91, 0x7610, R92 ;  /* 0x000076105b5c7816 */ /* 0x000fe2000000005c */
[----:B------:R-:W-:-:S05]  /*29a0*/  @P1 IMAD.MOV.U32 R91, RZ, RZ, R161 ;  /* 0x000000ffff5b1224 */ /* 0x000fca00078e00a1 */
[----:B------:R1:W-:Y:S01]  /*29b0*/  @P1 STG.E.U16 desc[UR36][R90.64+0x10], R92 ;  /* 0x0000105c5a001986 */ /* 0x0003e2000c101524 */
[----:B------:R-:W-:Y:S05]  /*29c0*/  @!P2 BRA `(.L_x_43) ;  /* 0x000000000004a947 */ /* 0x000fea0003800000 */
[----:B------:R4:W5:Y:S02]  /*29d0*/  LDG.E.LTC128B.U16 R154, desc[UR36][R162.64+0x12] ;  /* 0x00001224a29a7981 */ /* 0x000964000c1e1520 */
.L_x_43:
[----:B------:R-:W-:Y:S05]  /*29e0*/  BSYNC B1 ;  /* 0x0000000000017941 */ /* 0x000fea0003800000 */
.L_x_42:
[----:B-1---5:R-:W-:Y:S01]  /*29f0*/  IMAD.U32 R91, R154, 0x10000, RZ ;  /* 0x000100009a5b7824 */ /* 0x022fe200078e00ff */
[----:B------:R-:W-:Y:S01]  /*2a00*/  ISETP.GT.AND P1, PT, R0, 0x8, P0 ;  /* 0x000000080000780c */ /* 0x000fe20000724270 */
[----:B------:R-:W-:Y:S02]  /*2a10*/  BSSY B1, `(.L_x_44) ;  /* 0x000000a000017945 */ /* 0x000fe40003800000 */
[----:B------:R-:W-:Y:S01]  /*2a20*/  FMUL R90, R91, R156 ;  /* 0x0000009c5b5a7220 */ /* 0x000fe20000400000 */
[----:B------:R-:W-:-:S03]  /*2a30*/  @P2 IMAD.MOV.U32 R91, RZ, RZ, R161 ;  /* 0x000000ffff5b2224 */ /* 0x000fc600078e00a1 */
[----:B------:R-:W-:-:S05]  /*2a40*/  FFMA R90, R93, R155, R90 ;  /* 0x0000009b5d5a7223 */ /* 0x000fca000000005a */
[----:B------:R-:W-:-:S04]  /*2a50*/  F2FP.BF16.F32.PACK_AB R90, RZ, R90 ;  /* 0x0000005aff5a723e */ /* 0x000fc800000010ff */
[----:B------:R-:W-:Y:S01]  /*2a60*/  PRMT R92, R90, 0x7610, R92 ;  /* 0x000076105a5c7816 */ /* 0x000fe2000000005c */
[----:B------:R-:W-:-:S05]  /*2a70*/  @P2 IMAD.MOV.U32 R90, RZ, RZ, R160 ;  /* 0x000000ffff5a2224 */ /* 0x000fca00078e00a0 */
[----:B------:R1:W-:Y:S01]  /*2a80*/  @P2 STG.E.U16 desc[UR36][R90.64+0x12], R92 ;  /* 0x0000125c5a002986 */ /* 0x0003e2000c101524 */
[----:B------:R-:W-:Y:S05]  /*2a90*/  @!P1 BRA `(.L_x_45) ;  /* 0x0000000000049947 */ /* 0x000fea0003800000 */
[----:B------:R0:W5:Y:S02]  /*2aa0*/  LDG.E.LTC128B.U16 R154, desc[UR36][R88.64+0x10] ;  /* 0x00001024589a7981 */ /* 0x000164000c1e1520 */
.L_x_45:
[----:B------:R-:W-:Y:S05]  /*2ab0*/  BSYNC B1 ;  /* 0x0000000000017941 */ /* 0x000fea0003800000 */
.L_x_44:
[----:B-1---5:R-:W-:Y:S01]  /*2ac0*/  IMAD.U32 R91, R154, 0x10000, RZ ;  /* 0x000100009a5b7824 */ /* 0x022fe200078e00ff */
[----:B------:R-:W-:Y:S01]  /*2ad0*/  @P1 MOV R90, R170 ;  /* 0x000000aa005a1202 */ /* 0x000fe20000000f00 */
[----:B------:R-:W-:Y:S01]  /*2ae0*/  BSSY B1, `(.L_x_46) ;  /* 0x000000a000017945 */ /* 0x000fe20003800000 */
[----:B------:R-:W-:Y:S01]  /*2af0*/  ISETP.GT.AND P2, PT, R0, 0x9, P0 ;  /* 0x000000090000780c */ /* 0x000fe20000744270 */
        /* <DEDUP_REMOVED lines=8> */
.L_x_47:
[----:B------:R-:W-:Y:S05]  /*2b80*/  BSYNC B1 ;  /* 0x0000000000017941 */ /* 0x000fea0003800000 */
.L_x_46:
        /* <DEDUP_REMOVED lines=12> */
.L_x_49:
[----:B------:R-:W-:Y:S05]  /*2c50*/  BSYNC B1 ;  /* 0x0000000000017941 */ /* 0x000fea0003800000 */
.L_x_48:
        /* <DEDUP_REMOVED lines=12> */
.L_x_51:
[----:B------:R-:W-:Y:S05]  /*2d20*/  BSYNC B1 ;  /* 0x0000000000017941 */ /* 0x000fea0003800000 */
.L_x_50:
        /* <DEDUP_REMOVED lines=12> */
.L_x_53:
[----:B------:R-:W-:Y:S05]  /*2df0*/  BSYNC B1 ;  /* 0x0000000000017941 */ /* 0x000fea0003800000 */
.L_x_52:
        /* <DEDUP_REMOVED lines=12> */
.L_x_55:
[----:B------:R-:W-:Y:S05]  /*2ec0*/  BSYNC B1 ;  /* 0x0000000000017941 */ /* 0x000fea0003800000 */
.L_x_54:
        /* <DEDUP_REMOVED lines=12> */
.L_x_57:
[----:B------:R-:W-:Y:S05]  /*2f90*/  BSYNC B1 ;  /* 0x0000000000017941 */ /* 0x000fea0003800000 */
.L_x_56:
        /* <DEDUP_REMOVED lines=12> */
.L_x_59:
[----:B------:R-:W-:Y:S05]  /*3060*/  BSYNC B1 ;  /* 0x0000000000017941 */ /* 0x000fea0003800000 */
.L_x_58:
        /* <DEDUP_REMOVED lines=12> */
.L_x_61:
[----:B------:R-:W-:Y:S05]  /*3130*/  BSYNC B1 ;  /* 0x0000000000017941 */ /* 0x000fea0003800000 */
.L_x_60:
        /* <DEDUP_REMOVED lines=12> */
.L_x_63:
[----:B------:R-:W-:Y:S05]  /*3200*/  BSYNC B1 ;  /* 0x0000000000017941 */ /* 0x000fea0003800000 */
.L_x_62:
        /* <DEDUP_REMOVED lines=12> */
.L_x_65:
[----:B------:R-:W-:Y:S05]  /*32d0*/  BSYNC B1 ;  /* 0x0000000000017941 */ /* 0x000fea0003800000 */
.L_x_64:
        /* <DEDUP_REMOVED lines=12> */
.L_x_67:
[----:B------:R-:W-:Y:S05]  /*33a0*/  BSYNC B1 ;  /* 0x0000000000017941 */ /* 0x000fea0003800000 */
.L_x_66:
        /* <DEDUP_REMOVED lines=12> */
.L_x_69:
[----:B------:R-:W-:Y:S05]  /*3470*/  BSYNC B1 ;  /* 0x0000000000017941 */ /* 0x000fea0003800000 */
.L_x_68:
        /* <DEDUP_REMOVED lines=12> */
.L_x_71:
[----:B------:R-:W-:Y:S05]  /*3540*/  BSYNC B1 ;  /* 0x0000000000017941 */ /* 0x000fea0003800000 */
.L_x_70:
        /* <DEDUP_REMOVED lines=12> */
.L_x_73:
[----:B------:R-:W-:Y:S05]  /*3610*/  BSYNC B1 ;  /* 0x0000000000017941 */ /* 0x000fea0003800000 */
.L_x_72:
        /* <DEDUP_REMOVED lines=12> */
.L_x_75:
[----:B------:R-:W-:Y:S05]  /*36e0*/  BSYNC B1 ;  /* 0x0000000000017941 */ /* 0x000fea0003800000 */
.L_x_74:
        /* <DEDUP_REMOVED lines=12> */
.L_x_77:
[----:B------:R-:W-:Y:S05]  /*37b0*/  BSYNC B1 ;  /* 0x0000000000017941 */ /* 0x000fea0003800000 */
.L_x_76:
        /* <DEDUP_REMOVED lines=12> */
.L_x_79:
[----:B------:R-:W-:Y:S05]  /*3880*/  BSYNC B1 ;  /* 0x0000000000017941 */ /* 0x000fea0003800000 */
.L_x_78:
        /* <DEDUP_REMOVED lines=12> */
.L_x_81:
[----:B------:R-:W-:Y:S05]  /*3950*/  BSYNC B1 ;  /* 0x0000000000017941 */ /* 0x000fea0003800000 */
.L_x_80:
        /* <DEDUP_REMOVED lines=12> */
.L_x_83:
[----:B------:R-:W-:Y:S05]  /*3a20*/  BSYNC B1 ;  /* 0x0000000000017941 */ /* 0x000fea0003800000 */
.L_x_82:
        /* <DEDUP_REMOVED lines=12> */
.L_x_85:
[----:B------:R-:W-:Y:S05]  /*3af0*/  BSYNC B1 ;  /* 0x0000000000017941 */ /* 0x000fea0003800000 */
.L_x_84:
        /* <DEDUP_REMOVED lines=12> */
.L_x_87:
[----:B------:R-:W-:Y:S05]  /*3bc0*/  BSYNC B1 ;  /* 0x0000000000017941 */ /* 0x000fea0003800000 */
.L_x_86:
        /* <DEDUP_REMOVED lines=12> */
.L_x_89:
[----:B------:R-:W-:Y:S05]  /*3c90*/  BSYNC B1 ;  /* 0x0000000000017941 */ /* 0x000fea0003800000 */
.L_x_88:
        /* <DEDUP_REMOVED lines=12> */
.L_x_91:
[----:B------:R-:W-:Y:S05]  /*3d60*/  BSYNC B1 ;  /* 0x0000000000017941 */ /* 0x000fea0003800000 */
.L_x_90:
        /* <DEDUP_REMOVED lines=12> */
.L_x_93:
[----:B------:R-:W-:Y:S05]  /*3e30*/  BSYNC B1 ;  /* 0x0000000000017941 */ /* 0x000fea0003800000 */
.L_x_92:
        /* <DEDUP_REMOVED lines=12> */
.L_x_95:
[----:B------:R-:W-:Y:S05]  /*3f00*/  BSYNC B1 ;  /* 0x0000000000017941 */ /* 0x000fea0003800000 */
.L_x_94:
        /* <DEDUP_REMOVED lines=12> */
.L_x_97:
[----:B------:R-:W-:Y:S05]  /*3fd0*/  BSYNC B1 ;  /* 0x0000000000017941 */ /* 0x000fea0003800000 */
.L_x_96:
        /* <DEDUP_REMOVED lines=12> */
.L_x_99:
[----:B------:R-:W-:Y:S05]  /*40a0*/  BSYNC B1 ;  /* 0x0000000000017941 */ /* 0x000fea0003800000 */
.L_x_98:
        /* <DEDUP_REMOVED lines=12> */
.L_x_101:
[----:B------:R-:W-:Y:S05]  /*4170*/  BSYNC B1 ;  /* 0x0000000000017941 */ /* 0x000fea0003800000 */
.L_x_100:
        /* <DEDUP_REMOVED lines=12> */
.L_x_103:
[----:B------:R-:W-:Y:S05]  /*4240*/  BSYNC B1 ;  /* 0x0000000000017941 */ /* 0x000fea0003800000 */
.L_x_102:
        /* <DEDUP_REMOVED lines=12> */
.L_x_105:
[----:B------:R-:W-:Y:S05]  /*4310*/  BSYNC B1 ;  /* 0x0000000000017941 */ /* 0x000fea0003800000 */
.L_x_104:
        /* <DEDUP_REMOVED lines=12> */
.L_x_107:
[----:B------:R-:W-:Y:S05]  /*43e0*/  BSYNC B1 ;  /* 0x0000000000017941 */ /* 0x000fea0003800000 */
.L_x_106:
        /* <DEDUP_REMOVED lines=12> */
.L_x_109:
[----:B------:R-:W-:Y:S05]  /*44b0*/  BSYNC B1 ;  /* 0x0000000000017941 */ /* 0x000fea0003800000 */
.L_x_108:
        /* <DEDUP_REMOVED lines=12> */
.L_x_111:
[----:B------:R-:W-:Y:S05]  /*4580*/  BSYNC B1 ;  /* 0x0000000000017941 */ /* 0x000fea0003800000 */
.L_x_110:
        /* <DEDUP_REMOVED lines=12> */
.L_x_113:
[----:B------:R-:W-:Y:S05]  /*4650*/  BSYNC B1 ;  /* 0x0000000000017941 */ /* 0x000fea0003800000 */
.L_x_112:
        /* <DEDUP_REMOVED lines=12> */
.L_x_115:
[----:B------:R-:W-:Y:S05]  /*4720*/  BSYNC B1 ;  /* 0x0000000000017941 */ /* 0x000fea0003800000 */
.L_x_114:
        /* <DEDUP_REMOVED lines=12> */
.L_x_117:
[----:B------:R-:W-:Y:S05]  /*47f0*/  BSYNC B1 ;  /* 0x0000000000017941 */ /* 0x000fea0003800000 */
.L_x_116:
        /* <DEDUP_REMOVED lines=12> */
.L_x_119:
[----:B------:R-:W-:Y:S05]  /*48c0*/  BSYNC B1 ;  /* 0x0000000000017941 */ /* 0x000fea0003800000 */
.L_x_118:
        /* <DEDUP_REMOVED lines=12> */
.L_x_121:
[----:B------:R-:W-:Y:S05]  /*4990*/  BSYNC B1 ;  /* 0x0000000000017941 */ /* 0x000fea0003800000 */
.L_x_120:
        /* <DEDUP_REMOVED lines=12> */
.L_x_123:
[----:B------:R-:W-:Y:S05]  /*4a60*/  BSYNC B1 ;  /* 0x0000000000017941 */ /* 0x000fea0003800000 */
.L_x_122:
        /* <DEDUP_REMOVED lines=12> */
.L_x_125:
[----:B------:R-:W-:Y:S05]  /*4b30*/  BSYNC B1 ;  /* 0x0000000000017941 */ /* 0x000fea0003800000 */
.L_x_124:
        /* <DEDUP_REMOVED lines=12> */
.L_x_127:
[----:B------:R-:W-:Y:S05]  /*4c00*/  BSYNC B1 ;  /* 0x0000000000017941 */ /* 0x000fea0003800000 */
.L_x_126:
        /* <DEDUP_REMOVED lines=12> */
.L_x_129:
[----:B------:R-:W-:Y:S05]  /*4cd0*/  BSYNC B1 ;  /* 0x0000000000017941 */ /* 0x000fea0003800000 */
.L_x_128:
        /* <DEDUP_REMOVED lines=12> */
.L_x_131:
[----:B------:R-:W-:Y:S05]  /*4da0*/  BSYNC B1 ;  /* 0x0000000000017941 */ /* 0x000fea0003800000 */
.L_x_130:
        /* <DEDUP_REMOVED lines=12> */
.L_x_133:
[----:B------:R-:W-:Y:S05]  /*4e70*/  BSYNC B1 ;  /* 0x0000000000017941 */ /* 0x000fea0003800000 */
.L_x_132:
        /* <DEDUP_REMOVED lines=12> */
.L_x_135:
[----:B------:R-:W-:Y:S05]  /*4f40*/  BSYNC B1 ;  /* 0x0000000000017941 */ /* 0x000fea0003800000 */
.L_x_134:
        /* <DEDUP_REMOVED lines=12> */
.L_x_137:
[----:B------:R-:W-:Y:S05]  /*5010*/  BSYNC B1 ;  /* 0x0000000000017941 */ /* 0x000fea0003800000 */
.L_x_136:
        /* <DEDUP_REMOVED lines=12> */
.L_x_139:
[----:B------:R-:W-:Y:S05]  /*50e0*/  BSYNC B1 ;  /* 0x0000000000017941 */ /* 0x000fea0003800000 */
.L_x_138:
        /* <DEDUP_REMOVED lines=12> */
.L_x_141:
[----:B------:R-:W-:Y:S05]  /*51b0*/  BSYNC B1 ;  /* 0x0000000000017941 */ /* 0x000fea0003800000 */
.L_x_140:
        /* <DEDUP_REMOVED lines=12> */
.L_x_143:
[----:B------:R-:W-:Y:S05]  /*5280*/  BSYNC B1 ;  /* 0x0000000000017941 */ /* 0x000fea0003800000 */
.L_x_142:
        /* <DEDUP_REMOVED lines=12> */
.L_x_145:
[----:B------:R-:W-:Y:S05]  /*5350*/  BSYNC B1 ;  /* 0x0000000000017941 */ /* 0x000fea0003800000 */
.L_x_144:
        /* <DEDUP_REMOVED lines=12> */
.L_x_147:
[----:B------:R-:W-:Y:S05]  /*5420*/  BSYNC B1 ;  /* 0x0000000000017941 */ /* 0x000fea0003800000 */
.L_x_146:
        /* <DEDUP_REMOVED lines=12> */
.L_x_149:
[----:B------:R-:W-:Y:S05]  /*54f0*/  BSYNC B1 ;  /* 0x0000000000017941 */ /* 0x000fea0003800000 */
.L_x_148:
        /* <DEDUP_REMOVED lines=12> */
.L_x_151:
[----:B------:R-:W-:Y:S05]  /*55c0*/  BSYNC B1 ;  /* 0x0000000000017941 */ /* 0x000fea0003800000 */
.L_x_150:
        /* <DEDUP_REMOVED lines=12> */
.L_x_153:
[----:B------:R-:W-:Y:S05]  /*5690*/  BSYNC B1 ;  /* 0x0000000000017941 */ /* 0x000fea0003800000 */
.L_x_152:
        /* <DEDUP_REMOVED lines=12> */
.L_x_155:
[----:B------:R-:W-:Y:S05]  /*5760*/  BSYNC B1 ;  /* 0x0000000000017941 */ /* 0x000fea0003800000 */
.L_x_154:
        /* <DEDUP_REMOVED lines=12> */
.L_x_157:
[----:B------:R-:W-:Y:S05]  /*5830*/  BSYNC B1 ;  /* 0x0000000000017941 */ /* 0x000fea0003800000 */
.L_x_156:
[----:B-1---5:R-:W-:Y:S01]  /*5840*/  IMAD.U32 R91, R154, 0x10000, RZ ;  /* 0x000100009a5b7824 */ /* 0x022fe200078e00ff */
[----:B------:R-:W-:Y:S01]  /*5850*/  ISETP.GT.AND P1, PT, R0, 0x79, P0 ;  /* 0x000000790000780c */ /* 0x000fe20000724270 */
[----:B------:R-:W-:Y:S01]  /*5860*/  @P2 IMAD.MOV.U32 R8, RZ, RZ, R170 ;  /* 0x000000ffff082224 */ /* 0x000fe200078e00aa */
[----:B------:R-:W-:Y:S01]  /*5870*/  IADD3 R157, P0, R157, 0x80, RZ ;  /* 0x000000809d9d7810 */ /* 0x000fe20007f1e0ff */
[----:B------:R-:W-:Y:S01]  /*5880*/  FMUL R91, R91, R156 ;  /* 0x0000009c5b5b7220 */ /* 0x000fe20000400000 */
[----:B------:R-:W-:Y:S03]  /*5890*/  BSSY B1, `(.L_x_158) ;  /* 0x0000009000017945 */ /* 0x000fe60003800000 */
[----:B------:R-:W-:-:S05]  /*58a0*/  FFMA R91, R150, R155, R91 ;  /* 0x0000009b965b7223 */ /* 0x000fca000000005b */
[----:B------:R-:W-:-:S04]  /*58b0*/  F2FP.BF16.F32.PACK_AB R91, RZ, R91 ;  /* 0x0000005bff5b723e */ /* 0x000fc800000010ff */
[----:B------:R-:W-:Y:S02]  /*58c0*/  PRMT R90, R91, 0x7610, R90 ;  /* 0x000076105b5a7816 */ /* 0x000fe4000000005a */
[----:B------:R-:W-:Y:S01]  /*58d0*/  IADD3.X R91, RZ, R9, RZ, P0, !PT ;  /* 0x00000009ff5b7210 */ /* 0x000fe200007fe4ff */
[----:B------:R-:W-:-:S05]  /*58e0*/  @P2 IMAD.MOV.U32 R9, RZ, RZ, R171 ;  /* 0x000000ffff092224 */ /* 0x000fca00078e00ab */
[----:B------:R1:W-:Y:S01]  /*58f0*/  @P2 STG.E.U16 desc[UR36][R8.64+0xf0], R90 ;  /* 0x0000f05a08002986 */ /* 0x0003e2000c101524 */
[----:B------:R-:W-:Y:S05]  /*5900*/  @!P1 BRA `(.L_x_159) ;  /* 0x0000000000049947 */ /* 0x000fea0003800000 */
[----:B------:R0:W5:Y:S02]  /*5910*/  LDG.E.LTC128B.U16 R154, desc[UR36][R88.64+0xf2] ;  /* 0x0000f224589a7981 */ /* 0x000164000c1e1520 */
.L_x_159:
[----:B------:R-:W-:Y:S05]  /*5920*/  BSYNC B1 ;  /* 0x0000000000017941 */ /* 0x000fea0003800000 */
.L_x_158:
[----:B-1---5:R-:W-:Y:S01]  /*5930*/  IMAD.U32 R9, R154, 0x10000, RZ ;  /* 0x000100009a097824 */ /* 0x022fe200078e00ff */
[----:B------:R-:W-:Y:S01]  /*5940*/  ISETP.GT.AND P0, PT, R3, 0x80, PT ;  /* 0x000000800300780c */ /* 0x000fe20003f04270 */
[----:B------:R-:W-:Y:S02]  /*5950*/  IMAD R8, R91, R14, RZ ;  /* 0x0000000e5b087224 */ /* 0x000fe400078e02ff */
[----:B0-2---:R-:W-:Y:S01]  /*5960*/  FMUL R88, R9, R156 ;  /* 0x0000009c09587220 */ /* 0x005fe20000400000 */
[----:B------:R-:W-:Y:S01]  /*5970*/  ISETP.GT.AND P3, PT, R0, RZ, P0 ;  /* 0x000000ff0000720c */ /* 0x000fe20000764270 */
[C---:B------:R-:W-:Y:S02]  /*5980*/  IMAD R97, R157.reuse, R15, R8 ;  /* 0x0000000f9d617224 */ /* 0x040fe400078e0208 */
[----:B------:R-:W-:-:S04]  /*5990*/  IMAD.WIDE.U32 R8, R157, R14, R158 ;  /* 0x0000000e9d087225 */ /* 0x000fc800078e009e */
[----:B------:R-:W-:Y:S01]  /*59a0*/  FFMA R151, R151, R155, R88 ;  /* 0x0000009b97977223 */ /* 0x000fe20000000058 */
[----:B------:R-:W-:Y:S01]  /*59b0*/  IMAD.IADD R9, R9, 0x1, R97 ;  /* 0x0000000109097824 */ /* 0x000fe200078e0261 */
[----:B------:R-:W-:-:S03]  /*59c0*/  LEA R88, P2, R8, R10, 0x1 ;  /* 0x0000000a08587211 */ /* 0x000fc600078408ff */
[----:B------:R-:W-:Y:S02]  /*59d0*/  F2FP.BF16.F32.PACK_AB R151, RZ, R151 ;  /* 0x00000097ff97723e */ /* 0x000fe400000010ff */
[----:B------:R-:W-:-:S03]  /*59e0*/  LEA.HI.X R89, R8, R11, R9, 0x1, P2 ;  /* 0x0000000b08597211 */ /* 0x000fc600010f0c09 */
[----:B------:R0:W-:Y:S04]  /*59f0*/  @P1 STG.E.U16 desc[UR36][R170.64+0xf2], R151 ;  /* 0x0000f297aa001986 */ /* 0x0001e8000c101524 */
[----:B------:R-:W2:Y:S01]  /*5a00*/  @P3 LDG.E.LTC128B.U16 R154, desc[UR36][R88.64] ;  /* 0x00000024589a3981 */ /* 0x000ea2000c1e1520 */
[----:B------:R-:W-:Y:S01]  /*5a10*/  IMAD.WIDE.U32 R8, R157, R14, R6 ;  /* 0x0000000e9d087225 */ /* 0x000fe200078e0006 */
[----:B------:R-:W-:Y:S01]  /*5a20*/  SHF.L.U64.HI R95, R4, 0x8, R5 ;  /* 0x00000008045f7819 */ /* 0x000fe20000010205 */
[----:B------:R-:W-:Y:S01]  /*5a30*/  BSSY B1, `(.L_x_160) ;  /* 0x0000011000017945 */ /* 0x000fe20003800000 */
[----:B------:R-:W-:Y:S01]  /*5a40*/  ISETP.GT.AND P2, PT, R0, 0x1, P0 ;  /* 0x000000010000780c */ /* 0x000fe20000744270 */
[----:B------:R-:W-:Y:S02]  /*5a50*/  IMAD.IADD R9, R97, 0x1, R9 ;  /* 0x0000000161097824 */ /* 0x000fe400078e0209 */
[----:B------:R-:W-:-:S02]  /*5a60*/  IMAD.SHL.U32 R93, R4, 0x100, RZ ;  /* 0x00000100045d7824 */ /* 0x000fc400078e00ff */
[----:B------:R-:W-:-:S03]  /*5a70*/  IMAD.WIDE.U32 R90, R23, R12, R8 ;  /* 0x0000000c175a7225 */ /* 0x000fc600078e0008 */
[----:B------:R-:W-:Y:S01]  /*5a80*/  IADD3 R8, P1, R93, R160, RZ ;  /* 0x000000a05d087210 */ /* 0x000fe20007f3e0ff */
[----:B------:R-:W-:Y:S01]  /*5a90*/  IMAD.IADD R5, R13, 0x1, R91 ;  /* 0x000000010d057824 */ /* 0x000fe200078e025b */
[----:B------:R-:W-:-:S03]  /*5aa0*/  LEA R4, P4, R90, R10, 0x1 ;  /* 0x0000000a5a047211 */ /* 0x000fc600078808ff */
[----:B------:R-:W-:Y:S01]  /*5ab0*/  IMAD.X R9, R95, 0x1, R161, P1 ;  /* 0x000000015f097824 */ /* 0x000fe200008e06a1 */
[----:B------:R-:W-:Y:S01]  /*5ac0*/  LEA.HI.X R5, R90, R11, R5, 0x1, P4 ;  /* 0x0000000b5a057211 */ /* 0x000fe200020f0c05 */
[----:B--2---:R-:W-:-:S04]  /*5ad0*/  IMAD.U32 R15, R154, 0x10000, RZ ;  /* 0x000100009a0f7824 */ /* 0x004fc800078e00ff */
[----:B------:R-:W-:-:S04]  /*5ae0*/  FMUL R15, R15, R156 ;  /* 0x0000009c0f0f7220 */ /* 0x000fc80000400000 */
[----:B------:R-:W-:-:S05]  /*5af0*/  FFMA R15, R24, R155, R15 ;  /* 0x0000009b180f7223 */ /* 0x000fca000000000f */
[----:B------:R-:W-:-:S05]  /*5b00*/  F2FP.BF16.F32.PACK_AB R15, RZ, R15 ;  /* 0x0000000fff0f723e */ /* 0x000fca00000010ff */
[----:B------:R0:W-:Y:S01]  /*5b10*/  @P3 STG.E.U16 desc[UR36][R8.64], R15 ;  /* 0x0000000f08003986 */ /* 0x0001e2000c101524 */
[----:B------:R-:W-:Y:S05]  /*5b20*/  @!P2 BRA `(.L_x_161) ;  /* 0x000000000004a947 */ /* 0x000fea0003800000 */
[----:B------:R1:W5:Y:S02]  /*5b30*/  LDG.E.LTC128B.U16 R154, desc[UR36][R4.64+0x2] ;  /* 0x00000224049a7981 */ /* 0x000364000c1e1520 */
.L_x_161:
[----:B------:R-:W-:Y:S05]  /*5b40*/  BSYNC B1 ;  /* 0x0000000000017941 */ /* 0x000fea0003800000 */
.L_x_160:
[----:B0----5:R-:W-:Y:S01]  /*5b50*/  IMAD.U32 R15, R154, 0x10000, RZ ;  /* 0x000100009a0f7824 */ /* 0x021fe200078e00ff */
[----:B------:R-:W-:Y:S01]  /*5b60*/  ISETP.GT.AND P1, PT, R3, 0x88, PT ;  /* 0x000000880300780c */ /* 0x000fe20003f24270 */
[----:B------:R-:W-:Y:S02]  /*5b70*/  BSSY B1, `(.L_x_162) ;  /* 0x000000f000017945 */ /* 0x000fe40003800000 */
[----:B------:R-:W-:Y:S01]  /*5b80*/  FMUL R24, R15, R156 ;  /* 0x0000009c0f187220 */ /* 0x000fe20000400000 */
[----:B------:R-:W-:Y:S01]  /*5b90*/  ISETP.GT.AND P3, PT, R0, RZ, P1 ;  /* 0x000000ff0000720c */ /* 0x000fe20000f64270 */
[----:B------:R-:W-:-:S04]  /*5ba0*/  IMAD.WIDE.U32 R14, R157, R14, R164 ;  /* 0x0000000e9d0e7225 */ /* 0x000fc800078e00a4 */
[----:B------:R-:W-:Y:S01]  /*5bb0*/  FFMA R24, R25, R155, R24 ;  /* 0x0000009b19187223 */ /* 0x000fe20000000018 */
[----:B------:R-:W-:Y:S01]  /*5bc0*/  IMAD.IADD R97, R97, 0x1, R15 ;  /* 0x0000000161617824 */ /* 0x000fe200078e020f */
[----:B------:R-:W-:-:S03]  /*5bd0*/  IADD3 R21, P5, R20, R14, RZ ;  /* 0x0000000e14157210 */ /* 0x000fc60007fbe0ff */
[----:B------:R-:W-:Y:S02]  /*5be0*/  F2FP.BF16.F32.PACK_AB R24, RZ, R24 ;  /* 0x00000018ff18723e */ /* 0x000fe400000010ff */
[----:B------:R-:W-:Y:S02]  /*5bf0*/  IADD3 R20, P4, R6, R14, RZ ;  /* 0x0000000e06147210 */ /* 0x000fe40007f9e0ff */
[----:B------:R-:W-:Y:S01]  /*5c00*/  IADD3.X R158, R97, R159, RZ, P5, !PT ;  /* 0x0000009f619e7210 */ /* 0x000fe20002ffe4ff */
[----:B------:R0:W-:Y:S01]  /*5c10*/  @P2 STG.E.U16 desc[UR36][R8.64+0x2], R24 ;  /* 0x0000021808002986 */ /* 0x0001e2000c101524 */
[----:B------:R-:W-:-:S04]  /*5c20*/  LEA R14, P5, R21, R10, 0x1 ;  /* 0x0000000a150e7211 */ /* 0x000fc800078a08ff */
[----:B------:R-:W-:Y:S01]  /*5c30*/  LEA.HI.X R15, R21, R11, R158, 0x1, P5 ;  /* 0x0000000b150f7211 */ /* 0x000fe200028f0c9e */
[----:B------:R-:W-:Y:S08]  /*5c40*/  @!P3 BRA `(.L_x_163) ;  /* 0x000000000004b947 */ /* 0x000ff00003800000 */
[----:B------:R2:W5:Y:S02]  /*5c50*/  LDG.E.LTC128B.U16 R154, desc[UR36][R14.64] ;  /* 0x000000240e9a7981 */ /* 0x000564000c1e1520 */
.L_x_163:
[----:B------:R-:W-:Y:S05]  /*5c60*/  BSYNC B1 ;  /* 0x0000000000017941 */ /* 0x000fea0003800000 */
.L_x_162:
[----:B-----5:R-:W-:Y:S01]  /*5c70*/  IMAD.U32 R3, R154, 0x10000, RZ ;  /* 0x000100009a037824 */ /* 0x020fe200078e00ff */
[----:B------:R-:W-:Y:S01]  /*5c80*/  ISETP.GT.AND P2, PT, R0, 0x1, P1 ;  /* 0x000000010000780c */ /* 0x000fe20000f44270 */
[----:B------:R-:W-:Y:S01]  /*5c90*/  IMAD.X R21, R7, 0x1, R97, P4 ;  /* 0x0000000107157824 */ /* 0x000fe200020e0661 */
[----:B------:R-:W-:Y:S01]  /*5ca0*/  IADD3 R6, P4, R8, R167, RZ ;  /* 0x000000a708067210 */ /* 0x000fe20007f9e0ff */
[----:B------:R-:W-:Y:S01]  /*5cb0*/  FMUL R3, R3, R156 ;  /* 0x0000009c03037220 */ /* 0x000fe20000400000 */
[----:B------:R-:W-:Y:S01]  /*5cc0*/  BSSY B1, `(.L_x_164) ;  /* 0x000000b000017945 */ /* 0x000fe20003800000 */
[----:B--2---:R-:W-:-:S04]  /*5cd0*/  IMAD.WIDE.U32 R14, R23, R12, R20 ;  /* 0x0000000c170e7225 */ /* 0x004fc800078e0014 */
[----:B------:R-:W-:Y:S01]  /*5ce0*/  FFMA R3, R26, R155, R3 ;  /* 0x0000009b1a037223 */ /* 0x000fe20000000003 */
[----:B------:R-:W-:Y:S01]  /*5cf0*/  IMAD.X R7, R9, 0x1, R169, P4 ;  /* 0x0000000109077824 */ /* 0x000fe200020e06a9 */
[----:B------:R-:W-:Y:S01]  /*5d00*/  LEA R10, P5, R14, R10, 0x1 ;  /* 0x0000000a0e0a7211 */ /* 0x000fe200078a08ff */
[----:B------:R-:W-:Y:S02]  /*5d10*/  IMAD.IADD R13, R13, 0x1, R15 ;  /* 0x000000010d0d7824 */ /* 0x000fe400078e020f */
[----:B------:R-:W-:-:S03]  /*5d20*/  F2FP.BF16.F32.PACK_AB R3, RZ, R3 ;  /* 0x00000003ff03723e */ /* 0x000fc600000010ff */
[----:B------:R-:W-:Y:S02]  /*5d30*/  LEA.HI.X R11, R14, R11, R13, 0x1, P5 ;  /* 0x0000000b0e0b7211 */ /* 0x000fe400028f0c0d */
[----:B------:R2:W-:Y:S01]  /*5d40*/  @P3 STG.E.U16 desc[UR36][R6.64], R3 ;  /* 0x0000000306003986 */ /* 0x0005e2000c101524 */
[----:B------:R-:W-:Y:S05]  /*5d50*/  @!P2 BRA `(.L_x_165) ;  /* 0x000000000004a947 */ /* 0x000fea0003800000 */
[----:B------:R0:W5:Y:S02]  /*5d60*/  LDG.E.LTC128B.U16 R154, desc[UR36][R10.64+0x2] ;  /* 0x000002240a9a7981 */ /* 0x000164000c1e1520 */
.L_x_165:
[----:B------:R-:W-:Y:S05]  /*5d70*/  BSYNC B1 ;  /* 0x0000000000017941 */ /* 0x000fea0003800000 */
.L_x_164:
[----:B--2--5:R-:W-:Y:S01]  /*5d80*/  IMAD.U32 R3, R154, 0x10000, RZ ;  /* 0x000100009a037824 */ /* 0x024fe200078e00ff */
[----:B------:R-:W-:Y:S01]  /*5d90*/  ISETP.GT.AND P3, PT, R0, 0x8, P0 ;  /* 0x000000080000780c */ /* 0x000fe20000764270 */
[----:B------:R-:W-:Y:S02]  /*5da0*/  BSSY B1, `(.L_x_166) ;  /* 0x0000007000017945 */ /* 0x000fe40003800000 */
[----:B------:R-:W-:-:S04]  /*5db0*/  FMUL R12, R3, R156 ;  /* 0x0000009c030c7220 */ /* 0x000fc80000400000 */
[----:B------:R-:W-:-:S05]  /*5dc0*/  FFMA R12, R27, R155, R12 ;  /* 0x0000009b1b0c7223 */ /* 0x000fca000000000c */
[----:B------:R-:W-:-:S05]  /*5dd0*/  F2FP.BF16.F32.PACK_AB R12, RZ, R12 ;  /* 0x0000000cff0c723e */ /* 0x000fca00000010ff */
[----:B------:R2:W-:Y:S01]  /*5de0*/  @P2 STG.E.U16 desc[UR36][R6.64+0x2], R12 ;  /* 0x0000020c06002986 */ /* 0x0005e2000c101524 */
[----:B------:R-:W-:Y:S05]  /*5df0*/  @!P3 BRA `(.L_x_167) ;  /* 0x000000000004b947 */ /* 0x000fea0003800000 */
[----:B------:R0:W5:Y:S02]  /*5e00*/  LDG.E.LTC128B.U16 R154, desc[UR36][R4.64+0x10] ;  /* 0x00001024049a7981 */ /* 0x000164000c1e1520 */
.L_x_167:
[----:B------:R-:W-:Y:S05]  /*5e10*/  BSYNC B1 ;  /* 0x0000000000017941 */ /* 0x000fea0003800000 */
.L_x_166:
[----:B-----5:R-:W-:Y:S01]  /*5e20*/  IMAD.U32 R3, R154, 0x10000, RZ ;  /* 0x000100009a037824 */ /* 0x020fe200078e00ff */
[----:B------:R-:W-:Y:S01]  /*5e30*/  ISETP.GT.AND P2, PT, R0, 0x9, P0 ;  /* 0x000000090000780c */ /* 0x000fe20000744270 */
[----:B--2---:R-:W-:Y:S01]  /*5e40*/  IMAD.MOV.U32 R6, RZ, RZ, R8 ;  /* 0x000000ffff067224 */ /* 0x004fe200078e0008 */
[----:B------:R-:W-:Y:S01]  /*5e50*/  BSSY B1, `(.L_x_168) ;  /* 0x0000008000017945 */ /* 0x000fe20003800000 */
[----:B------:R-:W-:Y:S01]  /*5e60*/  FMUL R3, R3, R156 ;  /* 0x0000009c03037220 */ /* 0x000fe20000400000 */
[----:B------:R-:W-:-:S03]  /*5e70*/  IMAD.MOV.U32 R7, RZ, RZ, R9 ;  /* 0x000000ffff077224 */ /* 0x000fc600078e0009 */
[----:B------:R-:W-:-:S05]  /*5e80*/  FFMA R3, R28, R155, R3 ;  /* 0x0000009b1c037223 */ /* 0x000fca0000000003 */
[----:B------:R-:W-:-:S05]  /*5e90*/  F2FP.BF16.F32.PACK_AB R3, RZ, R3 ;  /* 0x00000003ff03723e */ /* 0x000fca00000010ff */
[----:B------:R2:W-:Y:S01]  /*5ea0*/  @P3 STG.E.U16 desc[UR36][R6.64+0x10], R3 ;  /* 0x0000100306003986 */ /* 0x0005e2000c101524 */
[----:B------:R-:W-:Y:S05]  /*5eb0*/  @!P2 BRA `(.L_x_169) ;  /* 0x000000000004a947 */ /* 0x000fea0003800000 */
[----:B------:R0:W5:Y:S02]  /*5ec0*/  LDG.E.LTC128B.U16 R154, desc[UR36][R4.64+0x12] ;  /* 0x00001224049a7981 */ /* 0x000164000c1e1520 */
.L_x_169:
[----:B------:R-:W-:Y:S05]  /*5ed0*/  BSYNC B1 ;  /* 0x0000000000017941 */ /* 0x000fea0003800000 */
.L_x_168:
        /* <DEDUP_REMOVED lines=9> */
.L_x_171:
[----:B------:R-:W-:Y:S05]  /*5f70*/  BSYNC B1 ;  /* 0x0000000000017941 */ /* 0x000fea0003800000 */
.L_x_170:
[----:B-----5:R-:W-:Y:S01]  /*5f80*/  IMAD.U32 R3, R154, 0x10000, RZ ;  /* 0x000100009a037824 */ /* 0x020fe200078e00ff */
[----:B0-----:R-:W-:Y:S01]  /*5f90*/  IADD3 R8, P3, R167, R8, RZ ;  /* 0x00000008a7087210 */ /* 0x001fe20007f7e0ff */
[----:B------:R-:W-:Y:S01]  /*5fa0*/  BSSY B1, `(.L_x_172) ;  /* 0x0000009000017945 */ /* 0x000fe20003800000 */
[----:B------:R-:W-:Y:S01]  /*5fb0*/  ISETP.GT.AND P2, PT, R0, 0x9, P1 ;  /* 0x000000090000780c */ /* 0x000fe20000f44270 */
[----:B------:R-:W-:Y:S02]  /*5fc0*/  FMUL R3, R3, R156 ;  /* 0x0000009c03037220 */ /* 0x000fe40000400000 */
[----:B------:R-:W-:Y:S02]  /*5fd0*/  IMAD.X R9, R169, 0x1, R9, P3 ;  /* 0x00000001a9097824 */ /* 0x000fe400018e0609 */
[----:B------:R-:W-:-:S05]  /*5fe0*/  FFMA R3, R30, R155, R3 ;  /* 0x0000009b1e037223 */ /* 0x000fca0000000003 */
[----:B------:R-:W-:-:S05]  /*5ff0*/  F2FP.BF16.F32.PACK_AB R3, RZ, R3 ;  /* 0x00000003ff03723e */ /* 0x000fca00000010ff */
[----:B------:R0:W-:Y:S01]  /*6000*/  @P4 STG.E.U16 desc[UR36][R8.64+0x10], R3 ;  /* 0x0000100308004986 */ /* 0x0001e2000c101524 */
[----:B------:R-:W-:Y:S05]  /*6010*/  @!P2 BRA `(.L_x_173) ;  /* 0x000000000004a947 */ /* 0x000fea0003800000 */
[----:B------:R0:W5:Y:S02]  /*6020*/  LDG.E.LTC128B.U16 R154, desc[UR36][R10.64+0x12] ;  /* 0x000012240a9a7981 */ /* 0x000164000c1e1520 */
.L_x_173:
[----:B------:R-:W-:Y:S05]  /*6030*/  BSYNC B1 ;  /* 0x0000000000017941 */ /* 0x000fea0003800000 */
.L_x_172:
[----:B0----5:R-:W-:Y:S01]  /*6040*/  SHF.L.U32 R3, R154, 0x10, RZ ;  /* 0x000000109a037819 */ /* 0x021fe200000006ff */
[----:B------:R-:W-:Y:S01]  /*6050*/  BSSY B1, `(.L_x_174) ;  /* 0x000000a000017945 */ /* 0x000fe20003800000 */
[----:B------:R-:W-:-:S03]  /*6060*/  ISETP.GT.AND P3, PT, R0, 0x10, P0 ;  /* 0x000000100000780c */ /* 0x000fc60000764270 */
[----:B------:R-:W-:-:S04]  /*6070*/  FMUL R8, R3, R156 ;  /* 0x0000009c03087220 */ /* 0x000fc80000400000 */
[----:B------:R-:W-:Y:S01]  /*6080*/  FFMA R31, R31, R155, R8 ;  /* 0x0000009b1f1f7223 */ /* 0x000fe20000000008 */
[----:B------:R-:W-:-:S04]  /*6090*/  IADD3 R8, P4, P5, R167, R160, R93 ;  /* 0x000000a0a7087210 */ /* 0x000fc80007d9e05d */
[----:B------:R-:W-:Y:S02]  /*60a0*/  F2FP.BF16.F32.PACK_AB R31, RZ, R31 ;  /* 0x0000001fff1f723e */ /* 0x000fe400000010ff */
[----:B------:R-:W-:-:S05]  /*60b0*/  IADD3.X R9, R169, R161, R95, P4, P5 ;  /* 0x000000a1a9097210 */ /* 0x000fca00027ea45f */
[----:B------:R0:W-:Y:S01]  /*60c0*/  @P2 STG.E.U16 desc[UR36][R8.64+0x12], R31 ;  /* 0x0000121f08002986 */ /* 0x0001e2000c101524 */
[----:B------:R-:W-:Y:S05]  /*60d0*/  @!P3 BRA `(.L_x_175) ;  /* 0x000000000004b947 */ /* 0x000fea0003800000 */
[----:B------:R0:W5:Y:S02]  /*60e0*/  LDG.E.LTC128B.U16 R154, desc[UR36][R4.64+0x20] ;  /* 0x00002024049a7981 */ /* 0x000164000c1e1520 */
.L_x_175:
[----:B------:R-:W-:Y:S05]  /*60f0*/  BSYNC B1 ;  /* 0x0000000000017941 */ /* 0x000fea0003800000 */
.L_x_174:
[----:B-----5:R-:W-:Y:S01]  /*6100*/  IMAD.U32 R3, R154, 0x10000, RZ ;  /* 0x000100009a037824 */ /* 0x020fe200078e00ff */
        /* <DEDUP_REMOVED lines=8> */
.L_x_177:
[----:B------:R-:W-:Y:S05]  /*6190*/  BSYNC B1 ;  /* 0x0000000000017941 */ /* 0x000fea0003800000 */
.L_x_176:
[----:B0----5:R-:W-:Y:S01]  /*61a0*/  IMAD.U32 R3, R154, 0x10000, RZ ;  /* 0x000100009a037824 */ /* 0x021fe200078e00ff */
[----:B------:R-:W-:Y:S01]  /*61b0*/  ISETP.GT.AND P3, PT, R0, 0x10, P1 ;  /* 0x000000100000780c */ /* 0x000fe20000f64270 */
[----:B------:R-:W-:Y:S02]  /*61c0*/  BSSY B1, `(.L_x_178) ;  /* 0x0000007000017945 */ /* 0x000fe40003800000 */
[----:B--2---:R-:W-:-:S04]  /*61d0*/  FMUL R12, R3, R156 ;  /* 0x0000009c030c7220 */ /* 0x004fc80000400000 */
[----:B------:R-:W-:-:S05]  /*61e0*/  FFMA R12, R33, R155, R12 ;  /* 0x0000009b210c7223 */ /* 0x000fca000000000c */
[----:B------:R-:W-:-:S05]  /*61f0*/  F2FP.BF16.F32.PACK_AB R12, RZ, R12 ;  /* 0x0000000cff0c723e */ /* 0x000fca00000010ff */
[----:B------:R0:W-:Y:S01]  /*6200*/  @P2 STG.E.U16 desc[UR36][R6.64+0x22], R12 ;  /* 0x0000220c06002986 */ /* 0x0001e2000c101524 */
[----:B------:R-:W-:Y:S05]  /*6210*/  @!P3 BRA `(.L_x_179) ;  /* 0x000000000004b947 */ /* 0x000fea0003800000 */
[----:B------:R2:W5:Y:S02]  /*6220*/  LDG.E.LTC128B.U16 R154, desc[UR36][R10.64+0x20] ;  /* 0x000020240a9a7981 */ /* 0x000564000c1e1520 */
.L_x_179:
[----:B------:R-:W-:Y:S05]  /*6230*/  BSYNC B1 ;  /* 0x0000000000017941 */ /* 0x000fea0003800000 */
.L_x_178:
        /* <DEDUP_REMOVED lines=9> */
.L_x_181:
[----:B------:R-:W-:Y:S05]  /*62d0*/  BSYNC B1 ;  /* 0x0000000000017941 */ /* 0x000fea0003800000 */
.L_x_180:
[----:B0----5:R-:W-:Y:S01]  /*62e0*/  IMAD.U32 R3, R154, 0x10000, RZ ;  /* 0x000100009a037824 */ /* 0x021fe200078e00ff */
        /* <DEDUP_REMOVED lines=8> */
.L_x_183:
[----:B------:R-:W-:Y:S05]  /*6370*/  BSYNC B1 ;  /* 0x0000000000017941 */ /* 0x000fea0003800000 */
.L_x_182:
        /* <DEDUP_REMOVED lines=9> */
.L_x_185:
[----:B------:R-:W-:Y:S05]  /*6410*/  BSYNC B1 ;  /* 0x0000000000017941 */ /* 0x000fea0003800000 */
.L_x_184:
        /* <DEDUP_REMOVED lines=9> */
.L_x_187:
[----:B------:R-:W-:Y:S05]  /*64b0*/  BSYNC B1 ;  /* 0x0000000000017941 */ /* 0x000fea0003800000 */
.L_x_186:
        /* <DEDUP_REMOVED lines=9> */
.L_x_189:
[----:B------:R-:W-:Y:S05]  /*6550*/  BSYNC B1 ;  /* 0x0000000000017941 */ /* 0x000fea0003800000 */
.L_x_188:
        /* <DEDUP_REMOVED lines=9> */
.L_x_191:
[----:B------:R-:W-:Y:S05]  /*65f0*/  BSYNC B1 ;  /* 0x0000000000017941 */ /* 0x000fea0003800000 */
.L_x_190:
        /* <DEDUP_REMOVED lines=9> */
.L_x_193:
[----:B------:R-:W-:Y:S05]  /*6690*/  BSYNC B1 ;  /* 0x0000000000017941 */ /* 0x000fea0003800000 */
.L_x_192:
        /* <DEDUP_REMOVED lines=9> */
.L_x_195:
[----:B------:R-:W-:Y:S05]  /*6730*/  BSYNC B1 ;  /* 0x0000000000017941 */ /* 0x000fea0003800000 */
.L_x_194:
        /* <DEDUP_REMOVED lines=9> */
.L_x_197:
[----:B------:R-:W-:Y:S05]  /*67d0*/  BSYNC B1 ;  /* 0x0000000000017941 */ /* 0x000fea0003800000 */
.L_x_196:
[----:B0----5:R-:W-:Y:S01]  /*67e0*/  SHF.L.U32 R3, R154, 0x10, RZ ;  /* 0x000000109a037819 */ /* 0x021fe200000006ff */
[----:B------:R-:W-:Y:S01]  /*67f0*/  BSSY B1, `(.L_x_198) ;  /* 0x0000008000017945 */ /* 0x000fe20003800000 */
[----:B------:R-:W-:-:S03]  /*6800*/  ISETP.GT.AND P3, PT, R0, 0x28, P0 ;  /* 0x000000280000780c */ /* 0x000fc60000764270 */
[----:B------:R-:W-:-:S04]  /*6810*/  FMUL R12, R3, R156 ;  /* 0x0000009c030c7220 */ /* 0x000fc80000400000 */
[----:B------:R-:W-:-:S05]  /*6820*/  FFMA R12, R43, R155, R12 ;  /* 0x0000009b2b0c7223 */ /* 0x000fca000000000c */
[----:B------:R-:W-:-:S05]  /*6830*/  F2FP.BF16.F32.PACK_AB R12, RZ, R12 ;  /* 0x0000000cff0c723e */ /* 0x000fca00000010ff */
[----:B------:R0:W-:Y:S01]  /*6840*/  @P2 STG.E.U16 desc[UR36][R8.64+0x42], R12 ;  /* 0x0000420c08002986 */ /* 0x0001e2000c101524 */
[----:B------:R-:W-:Y:S05]  /*6850*/  @!P3 BRA `(.L_x_199) ;  /* 0x000000000004b947 */ /* 0x000fea0003800000 */
[----:B------:R0:W5:Y:S02]  /*6860*/  LDG.E.LTC128B.U16 R154, desc[UR36][R4.64+0x50] ;  /* 0x00005024049a7981 */ /* 0x000164000c1e1520 */
.L_x_199:
[----:B------:R-:W-:Y:S05]  /*6870*/  BSYNC B1 ;  /* 0x0000000000017941 */ /* 0x000fea0003800000 */
.L_x_198:
        /* <DEDUP_REMOVED lines=9> */
.L_x_201:
[----:B------:R-:W-:Y:S05]  /*6910*/  BSYNC B1 ;  /* 0x0000000000017941 */ /* 0x000fea0003800000 */
.L_x_200:
        /* <DEDUP_REMOVED lines=9> */
.L_x_203:
[----:B------:R-:W-:Y:S05]  /*69b0*/  BSYNC B1 ;  /* 0x0000000000017941 */ /* 0x000fea0003800000 */
.L_x_202:
        /* <DEDUP_REMOVED lines=9> */
.L_x_205:
[----:B------:R-:W-:Y:S05]  /*6a50*/  BSYNC B1 ;  /* 0x0000000000017941 */ /* 0x000fea0003800000 */
.L_x_204:
        /* <DEDUP_REMOVED lines=9> */
.L_x_207:
[----:B------:R-:W-:Y:S05]  /*6af0*/  BSYNC B1 ;  /* 0x0000000000017941 */ /* 0x000fea0003800000 */
.L_x_206:
        /* <DEDUP_REMOVED lines=9> */
.L_x_209:
[----:B------:R-:W-:Y:S05]  /*6b90*/  BSYNC B1 ;  /* 0x0000000000017941 */ /* 0x000fea0003800000 */
.L_x_208:
        /* <DEDUP_REMOVED lines=9> */
.L_x_211:
[----:B------:R-:W-:Y:S05]  /*6c30*/  BSYNC B1 ;  /* 0x0000000000017941 */ /* 0x000fea0003800000 */
.L_x_210:
        /* <DEDUP_REMOVED lines=9> */
.L_x_213:
[----:B------:R-:W-:Y:S05]  /*6cd0*/  BSYNC B1 ;  /* 0x0000000000017941 */ /* 0x000fea0003800000 */
.L_x_212:
        /* <DEDUP_REMOVED lines=9> */
.L_x_215:
[----:B------:R-:W-:Y:S05]  /*6d70*/  BSYNC B1 ;  /* 0x0000000000017941 */ /* 0x000fea0003800000 */
.L_x_214:
        /* <DEDUP_REMOVED lines=9> */
.L_x_217:
[----:B------:R-:W-:Y:S05]  /*6e10*/  BSYNC B1 ;  /* 0x0000000000017941 */ /* 0x000fea0003800000 */
.L_x_216:
        /* <DEDUP_REMOVED lines=9> */
.L_x_219:
[----:B------:R-:W-:Y:S05]  /*6eb0*/  BSYNC B1 ;  /* 0x0000000000017941 */ /* 0x000fea0003800000 */
.L_x_218:
        /* <DEDUP_REMOVED lines=9> */
.L_x_221:
[----:B------:R-:W-:Y:S05]  /*6f50*/  BSYNC B1 ;  /* 0x0000000000017941 */ /* 0x000fea0003800000 */
.L_x_220:
        /* <DEDUP_REMOVED lines=9> */
.L_x_223:
[----:B------:R-:W-:Y:S05]  /*6ff0*/  BSYNC B1 ;  /* 0x0000000000017941 */ /* 0x000fea0003800000 */
.L_x_222:
        /* <DEDUP_REMOVED lines=9> */
.L_x_225:
[----:B------:R-:W-:Y:S05]  /*7090*/  BSYNC B1 ;  /* 0x0000000000017941 */ /* 0x000fea0003800000 */
.L_x_224:
        /* <DEDUP_REMOVED lines=9> */
.L_x_227:
[----:B------:R-:W-:Y:S05]  /*7130*/  BSYNC B1 ;  /* 0x0000000000017941 */ /* 0x000fea0003800000 */
.L_x_226:
        /* <DEDUP_REMOVED lines=9> */
.L_x_229:
[----:B------:R-:W-:Y:S05]  /*71d0*/  BSYNC B1 ;  /* 0x0000000000017941 */ /* 0x000fea0003800000 */
.L_x_228:
        /* <DEDUP_REMOVED lines=9> */
.L_x_231:
[----:B------:R-:W-:Y:S05]  /*7270*/  BSYNC B1 ;  /* 0x0000000000017941 */ /* 0x000fea0003800000 */
.L_x_230:
        /* <DEDUP_REMOVED lines=9> */
.L_x_233:
[----:B------:R-:W-:Y:S05]  /*7310*/  BSYNC B1 ;  /* 0x0000000000017941 */ /* 0x000fea0003800000 */
.L_x_232:
        /* <DEDUP_REMOVED lines=9> */
.L_x_235:
[----:B------:R-:W-:Y:S05]  /*73b0*/  BSYNC B1 ;  /* 0x0000000000017941 */ /* 0x000fea0003800000 */
.L_x_234:
        /* <DEDUP_REMOVED lines=9> */
.L_x_237:
[----:B------:R-:W-:Y:S05]  /*7450*/  BSYNC B1 ;  /* 0x0000000000017941 */ /* 0x000fea0003800000 */
.L_x_236:
        /* <DEDUP_REMOVED lines=9> */
.L_x_239:
[----:B------:R-:W-:Y:S05]  /*74f0*/  BSYNC B1 ;  /* 0x0000000000017941 */ /* 0x000fea0003800000 */
.L_x_238:
        /* <DEDUP_REMOVED lines=9> */
.L_x_241:
[----:B------:R-:W-:Y:S05]  /*7590*/  BSYNC B1 ;  /* 0x0000000000017941 */ /* 0x000fea0003800000 */
.L_x_240:
        /* <DEDUP_REMOVED lines=9> */
.L_x_243:
[----:B------:R-:W-:Y:S05]  /*7630*/  BSYNC B1 ;  /* 0x0000000000017941 */ /* 0x000fea0003800000 */
.L_x_242:
        /* <DEDUP_REMOVED lines=9> */
.L_x_245:
[----:B------:R-:W-:Y:S05]  /*76d0*/  BSYNC B1 ;  /* 0x0000000000017941 */ /* 0x000fea0003800000 */
.L_x_244:
        /* <DEDUP_REMOVED lines=9> */
.L_x_247:
[----:B------:R-:W-:Y:S05]  /*7770*/  BSYNC B1 ;  /* 0x0000000000017941 */ /* 0x000fea0003800000 */
.L_x_246:
        /* <DEDUP_REMOVED lines=9> */
.L_x_249:
[----:B------:R-:W-:Y:S05]  /*7810*/  BSYNC B1 ;  /* 0x0000000000017941 */ /* 0x000fea0003800000 */
.L_x_248:
        /* <DEDUP_REMOVED lines=9> */
.L_x_251:
[----:B------:R-:W-:Y:S05]  /*78b0*/  BSYNC B1 ;  /* 0x0000000000017941 */ /* 0x000fea0003800000 */
.L_x_250:
        /* <DEDUP_REMOVED lines=9> */
.L_x_253:
[----:B------:R-:W-:Y:S05]  /*7950*/  BSYNC B1 ;  /* 0x0000000000017941 */ /* 0x000fea0003800000 */
.L_x_252:
        /* <DEDUP_REMOVED lines=9> */
.L_x_255:
[----:B------:R-:W-:Y:S05]  /*79f0*/  BSYNC B1 ;  /* 0x0000000000017941 */ /* 0x000fea0003800000 */
.L_x_254:
        /* <DEDUP_REMOVED lines=9> */
.L_x_257:
[----:B------:R-:W-:Y:S05]  /*7a90*/  BSYNC B1 ;  /* 0x0000000000017941 */ /* 0x000fea0003800000 */
.L_x_256:
        /* <DEDUP_REMOVED lines=9> */
.L_x_259:
[----:B------:R-:W-:Y:S05]  /*7b30*/  BSYNC B1 ;  /* 0x0000000000017941 */ /* 0x000fea0003800000 */
.L_x_258:
        /* <DEDUP_REMOVED lines=9> */
.L_x_261:
[----:B------:R-:W-:Y:S05]  /*7bd0*/  BSYNC B1 ;  /* 0x0000000000017941 */ /* 0x000fea0003800000 */
.L_x_260:
        /* <DEDUP_REMOVED lines=9> */
.L_x_263:
[----:B------:R-:W-:Y:S05]  /*7c70*/  BSYNC B1 ;  /* 0x0000000000017941 */ /* 0x000fea0003800000 */
.L_x_262:
        /* <DEDUP_REMOVED lines=9> */
.L_x_265:
[----:B------:R-:W-:Y:S05]  /*7d10*/  BSYNC B1 ;  /* 0x0000000000017941 */ /* 0x000fea0003800000 */
.L_x_264:
        /* <DEDUP_REMOVED lines=9> */
.L_x_267:
[----:B------:R-:W-:Y:S05]  /*7db0*/  BSYNC B1 ;  /* 0x0000000000017941 */ /* 0x000fea0003800000 */
.L_x_266:
        /* <DEDUP_REMOVED lines=9> */
.L_x_269:
[----:B------:R-:W-:Y:S05]  /*7e50*/  BSYNC B1 ;  /* 0x0000000000017941 */ /* 0x000fea0003800000 */
.L_x_268:
        /* <DEDUP_REMOVED lines=9> */
.L_x_271:
[----:B------:R-:W-:Y:S05]  /*7ef0*/  BSYNC B1 ;  /* 0x0000000000017941 */ /* 0x000fea0003800000 */
.L_x_270:
        /* <DEDUP_REMOVED lines=9> */
.L_x_273:
[----:B------:R-:W-:Y:S05]  /*7f90*/  BSYNC B1 ;  /* 0x0000000000017941 */ /* 0x000fea0003800000 */
.L_x_272:
        /* <DEDUP_REMOVED lines=9> */
.L_x_275:
[----:B------:R-:W-:Y:S05]  /*8030*/  BSYNC B1 ;  /* 0x0000000000017941 */ /* 0x000fea0003800000 */
.L_x_274:
        /* <DEDUP_REMOVED lines=9> */
.L_x_277:
[----:B------:R-:W-:Y:S05]  /*80d0*/  BSYNC B1 ;  /* 0x0000000000017941 */ /* 0x000fea0003800000 */
.L_x_276:
        /* <DEDUP_REMOVED lines=9> */
.L_x_279:
[----:B------:R-:W-:Y:S05]  /*8170*/  BSYNC B1 ;  /* 0x0000000000017941 */ /* 0x000fea0003800000 */
.L_x_278:
        /* <DEDUP_REMOVED lines=9> */
.L_x_281:
[----:B------:R-:W-:Y:S05]  /*8210*/  BSYNC B1 ;  /* 0x0000000000017941 */ /* 0x000fea0003800000 */
.L_x_280:
[----:B0----5:R-:W-:Y:S01]  /*8220*/  IMAD.U32 R3, R154, 0x10000, RZ ;  /* 0x000100009a037824 */ /* 0x021fe200078e00ff */
[----:B------:R-:W-:Y:S01]  /*8230*/  ISETP.GT.AND P2, PT, R0, 0x78, P1 ;  /* 0x000000780000780c */ /* 0x000fe20000f44270 */
[----:B------:R-:W-:Y:S02]  /*8240*/  BSSY B1, `(.L_x_282) ;  /* 0x0000007000017945 */ /* 0x000fe40003800000 */
[----:B-1----:R-:W-:-:S04]  /*8250*/  FMUL R4, R3, R156 ;  /* 0x0000009c03047220 */ /* 0x002fc80000400000 */
[----:B------:R-:W-:-:S05]  /*8260*/  FFMA R4, R85, R155, R4 ;  /* 0x0000009b55047223 */ /* 0x000fca0000000004 */
[----:B------:R-:W-:-:S05]  /*8270*/  F2FP.BF16.F32.PACK_AB R4, RZ, R4 ;  /* 0x00000004ff04723e */ /* 0x000fca00000010ff */
[----:B------:R0:W-:Y:S01]  /*8280*/  @P0 STG.E.U16 desc[UR36][R6.64+0xf2], R4 ;  /* 0x0000f20406000986 */ /* 0x0001e2000c101524 */
[----:B------:R-:W-:Y:S05]  /*8290*/  @!P2 BRA `(.L_x_283) ;  /* 0x000000000004a947 */ /* 0x000fea0003800000 */
[----:B------:R1:W5:Y:S02]  /*82a0*/  LDG.E.LTC128B.U16 R154, desc[UR36][R10.64+0xf0] ;  /* 0x0000f0240a9a7981 */ /* 0x000364000c1e1520 */
.L_x_283:
[----:B------:R-:W-:Y:S05]  /*82b0*/  BSYNC B1 ;  /* 0x0000000000017941 */ /* 0x000fea0003800000 */
.L_x_282:
[----:B-----5:R-:W-:Y:S01]  /*82c0*/  IMAD.U32 R3, R154, 0x10000, RZ ;  /* 0x000100009a037824 */ /* 0x020fe200078e00ff */
[----:B------:R-:W-:Y:S01]  /*82d0*/  ISETP.GT.AND P1, PT, R0, 0x79, P1 ;  /* 0x000000790000780c */ /* 0x000fe20000f24270 */
[----:B0-----:R-:W-:Y:S01]  /*82e0*/  @P2 IMAD.MOV.U32 R4, RZ, RZ, R8 ;  /* 0x000000ffff042224 */ /* 0x001fe200078e0008 */
[----:B------:R-:W-:Y:S01]  /*82f0*/  BSSY B1, `(.L_x_284) ;  /* 0x0000008000017945 */ /* 0x000fe20003800000 */
[----:B------:R-:W-:Y:S01]  /*8300*/  FMUL R3, R3, R156 ;  /* 0x0000009c03037220 */ /* 0x000fe20000400000 */
[----:B------:R-:W-:-:S03]  /*8310*/  @P2 IMAD.MOV.U32 R5, RZ, RZ, R9 ;  /* 0x000000ffff052224 */ /* 0x000fc600078e0009 */
[----:B------:R-:W-:-:S05]  /*8320*/  FFMA R3, R86, R155, R3 ;  /* 0x0000009b56037223 */ /* 0x000fca0000000003 */
[----:B------:R-:W-:-:S05]  /*8330*/  F2FP.BF16.F32.PACK_AB R3, RZ, R3 ;  /* 0x00000003ff03723e */ /* 0x000fca00000010ff */
[----:B------:R0:W-:Y:S01]  /*8340*/  @P2 STG.E.U16 desc[UR36][R4.64+0xf0], R3 ;  /* 0x0000f00304002986 */ /* 0x0001e2000c101524 */
[----:B------:R-:W-:Y:S05]  /*8350*/  @!P1 BRA `(.L_x_285) ;  /* 0x0000000000049947 */ /* 0x000fea0003800000 */
[----:B------:R0:W5:Y:S02]  /*8360*/  LDG.E.LTC128B.U16 R154, desc[UR36][R10.64+0xf2] ;  /* 0x0000f2240a9a7981 */ /* 0x000164000c1e1520 */
.L_x_285:
[----:B------:R-:W-:Y:S05]  /*8370*/  BSYNC B1 ;  /* 0x0000000000017941 */ /* 0x000fea0003800000 */
.L_x_284:
[----:B------:R-:W-:Y:S05]  /*8380*/  @!P1 BRA `(.L_x_286) ;  /* 0x00000024004c9947 */ /* 0x000fea0003800000 */
[----:B0----5:R-:W-:-:S04]  /*8390*/  IMAD.U32 R3, R154, 0x10000, RZ ;  /* 0x000100009a037824 */ /* 0x021fc800078e00ff */
[----:B------:R-:W-:-:S04]  /*83a0*/  FMUL R0, R3, R156 ;  /* 0x0000009c03007220 */ /* 0x000fc80000400000 */
[----:B------:R-:W-:-:S05]  /*83b0*/  FFMA R0, R87, R155, R0 ;  /* 0x0000009b57007223 */ /* 0x000fca0000000000 */
[----:B------:R-:W-:-:S05]  /*83c0*/  F2FP.BF16.F32.PACK_AB R0, RZ, R0 ;  /* 0x00000000ff00723e */ /* 0x000fca00000010ff */
[----:B------:R0:W-:Y:S01]  /*83d0*/  STG.E.U16 desc[UR36][R8.64+0xf2], R0 ;  /* 0x0000f20008007986 */ /* 0x0001e2000c101524 */
[----:B------:R-:W-:Y:S05]  /*83e0*/  BRA `(.L_x_286) ;  /* 0x0000002400347947 */ /* 0x000fea0003800000 */
.L_x_35:
[----:B------:R-:W-:Y:S01]  /*83f0*/  ULDC.64 UR4, c[0x0][0x5c0] ;  /* 0x0001700000047ab9 */ /* 0x000fe20000000a00 */
[-C--:B------:R-:W-:Y:S01]  /*8400*/  FMUL R88, R88, R155.reuse ;  /* 0x0000009b58587220 */ /* 0x080fe20000400000 */
[----:B------:R-:W-:Y:S01]  /*8410*/  LEA R6, P0, R168, UR4, 0x1 ;  /* 0x00000004a8067c11 */ /* 0x000fe2000f8008ff */
[----:B------:R-:W-:Y:S01]  /*8420*/  IMAD.SHL.U32 R11, R4, 0x10, RZ ;  /* 0x00000010040b7824 */ /* 0x000fe200078e00ff */
[----:B------:R-:W-:Y:S01]  /*8430*/  ISETP.GT.AND P2, PT, R0, 0x1, P3 ;  /* 0x000000010000780c */ /* 0x000fe20001f44270 */
[-C--:B------:R-:W-:Y:S01]  /*8440*/  FMUL R89, R89, R155.reuse ;  /* 0x0000009b59597220 */ /* 0x080fe20000400000 */
[----:B------:R-:W-:Y:S01]  /*8450*/  LEA.HI.X R7, R168, UR5, R167, 0x1, P0 ;  /* 0x00000005a8077c11 */ /* 0x000fe200080f0ca7 */
[-C--:B------:R-:W-:Y:S01]  /*8460*/  FMUL R90, R90, R155.reuse ;  /* 0x0000009b5a5a7220 */ /* 0x080fe20000400000 */
[----:B------:R-:W-:Y:S01]  /*8470*/  ISETP.GT.AND P0, PT, R3, 0x8, PT ;  /* 0x000000080300780c */ /* 0x000fe20003f04270 */
[-C--:B------:R-:W-:Y:S01]  /*8480*/  FMUL R91, R91, R155.reuse ;  /* 0x0000009b5b5b7220 */ /* 0x080fe20000400000 */
[----:B------:R-:W-:Y:S01]  /*8490*/  F2FP.BF16.F32.PACK_AB R88, RZ, R88 ;  /* 0x00000058ff58723e */ /* 0x000fe200000010ff */
[-C--:B------:R-:W-:Y:S01]  /*84a0*/  FMUL R92, R92, R155.reuse ;  /* 0x0000009b5c5c7220 */ /* 0x080fe20000400000 */
[----:B------:R-:W-:Y:S01]  /*84b0*/  ISETP.GT.AND P4, PT, R0, RZ, P0 ;  /* 0x000000ff0000720c */ /* 0x000fe20000784270 */
[-C--:B------:R-:W-:Y:S01]  /*84c0*/  FMUL R93, R93, R155.reuse ;  /* 0x0000009b5d5d7220 */ /* 0x080fe20000400000 */
[--C-:B------:R-:W-:Y:S01]  /*84d0*/  SHF.L.U64.HI R9, R4, 0x4, R5.reuse ;  /* 0x0000000404097819 */ /* 0x100fe20000010205 */
[----:B------:R-:W-:Y:S01]  /*84e0*/  @P1 STG.E.U16 desc[UR36][R6.64], R88 ;  /* 0x0000005806001986 */ /* 0x000fe2000c101524 */
[----:B------:R-:W-:Y:S01]  /*84f0*/  ISETP.GT.AND P1, PT, R0, 0x1, P0 ;  /* 0x000000010000780c */ /* 0x000fe20000724270 */
[-C--:B------:R-:W-:Y:S01]  /*8500*/  FMUL R94, R94, R155.reuse ;  /* 0x0000009b5e5e7220 */ /* 0x080fe20000400000 */
[----:B------:R-:W-:Y:S01]  /*8510*/  IADD3 R12, P5, R11, R6, RZ ;  /* 0x000000060b0c7210 */ /* 0x000fe20007fbe0ff */
[----:B------:R-:W-:Y:S01]  /*8520*/  FMUL R95, R95, R155 ;  /* 0x0000009b5f5f7220 */ /* 0x000fe20000400000 */
[----:B------:R-:W-:Y:S01]  /*8530*/  F2FP.BF16.F32.PACK_AB R89, RZ, R89 ;  /* 0x00000059ff59723e */ /* 0x000fe200000010ff */
[-C--:B------:R-:W-:Y:S01]  /*8540*/  FMUL R96, R96, R155.reuse ;  /* 0x0000009b60607220 */ /* 0x080fe20000400000 */
[----:B------:R-:W-:Y:S01]  /*8550*/  F2FP.BF16.F32.PACK_AB R90, RZ, R90 ;  /* 0x0000005aff5a723e */ /* 0x000fe200000010ff */
[----:B------:R-:W-:Y:S01]  /*8560*/  FMUL R97, R97, R155 ;  /* 0x0000009b61617220 */ /* 0x000fe20000400000 */
[----:B------:R-:W-:Y:S01]  /*8570*/  IADD3.X R13, R9, R7, RZ, P5, !PT ;  /* 0x00000007090d7210 */ /* 0x000fe20002ffe4ff */
[----:B------:R-:W-:Y:S01]  /*8580*/  @P2 STG.E.U16 desc[UR36][R6.64+0x2], R89 ;  /* 0x0000025906002986 */ /* 0x000fe2000c101524 */
[----:B------:R-:W-:Y:S01]  /*8590*/  F2FP.BF16.F32.PACK_AB R91, RZ, R91 ;  /* 0x0000005bff5b723e */ /* 0x000fe200000010ff */
[-C--:B------:R-:W-:Y:S01]  /*85a0*/  FMUL R98, R98, R155.reuse ;  /* 0x0000009b62627220 */ /* 0x080fe20000400000 */
[C---:B------:R-:W-:Y:S01]  /*85b0*/  ISETP.GT.AND P5, PT, R0.reuse, 0x9, P3 ;  /* 0x000000090000780c */ /* 0x040fe20001fa4270 */
[----:B------:R-:W-:Y:S01]  /*85c0*/  @P4 STG.E.U16 desc[UR36][R12.64], R90 ;  /* 0x0000005a0c004986 */ /* 0x000fe2000c101524 */
[C---:B------:R-:W-:Y:S01]  /*85d0*/  ISETP.GT.AND P4, PT, R0.reuse, 0x8, P3 ;  /* 0x000000080000780c */ /* 0x040fe20001f84270 */
[-C--:B------:R-:W-:Y:S01]  /*85e0*/  FMUL R99, R99, R155.reuse ;  /* 0x0000009b63637220 */ /* 0x080fe20000400000 */
[C---:B------:R-:W-:Y:S01]  /*85f0*/  ISETP.GT.AND P2, PT, R0.reuse, 0x8, P0 ;  /* 0x000000080000780c */ /* 0x040fe20000744270 */
[----:B------:R-:W-:Y:S01]  /*8600*/  @P1 STG.E.U16 desc[UR36][R12.64+0x2], R91 ;  /* 0x0000025b0c001986 */ /* 0x000fe2000c101524 */
[----:B------:R-:W-:Y:S01]  /*8610*/  ISETP.GT.AND P1, PT, R0, 0x9, P0 ;  /* 0x000000090000780c */ /* 0x000fe20000724270 */
[-C--:B------:R-:W-:Y:S01]  /*8620*/  FMUL R100, R100, R155.reuse ;  /* 0x0000009b64647220 */ /* 0x080fe20000400000 */
[----:B------:R-:W-:Y:S01]  /*8630*/  F2FP.BF16.F32.PACK_AB R92, RZ, R92 ;  /* 0x0000005cff5c723e */ /* 0x000fe200000010ff */
[----:B------:R-:W-:Y:S01]  /*8640*/  FMUL R101, R101, R155 ;  /* 0x0000009b65657220 */ /* 0x000fe20000400000 */
[----:B------:R-:W-:Y:S01]  /*8650*/  F2FP.BF16.F32.PACK_AB R93, RZ, R93 ;  /* 0x0000005dff5d723e */ /* 0x000fe200000010ff */
[-C--:B------:R-:W-:Y:S01]  /*8660*/  FMUL R102, R102, R155.reuse ;  /* 0x0000009b66667220 */ /* 0x080fe20000400000 */
[----:B------:R-:W-:Y:S01]  /*8670*/  F2FP.BF16.F32.PACK_AB R94, RZ, R94 ;  /* 0x0000005eff5e723e */ /* 0x000fe200000010ff */
[----:B------:R-:W-:Y:S01]  /*8680*/  FMUL R103, R103, R155 ;  /* 0x0000009b67677220 */ /* 0x000fe20000400000 */
[----:B------:R-:W-:Y:S01]  /*8690*/  F2FP.BF16.F32.PACK_AB R95, RZ, R95 ;  /* 0x0000005fff5f723e */ /* 0x000fe200000010ff */
[----:B------:R-:W-:Y:S01]  /*86a0*/  @P4 STG.E.U16 desc[UR36][R6.64+0x10], R92 ;  /* 0x0000105c06004986 */ /* 0x000fe2000c101524 */
[----:B------:R-:W-:Y:S01]  /*86b0*/  ISETP.GT.AND P4, PT, R0, 0x10, P3 ;  /* 0x000000100000780c */ /* 0x000fe20001f84270 */
[----:B------:R-:W-:Y:S01]  /*86c0*/  FMUL R104, R104, R155 ;  /* 0x0000009b68687220 */ /* 0x000fe20000400000 */
[----:B------:R-:W-:Y:S01]  /*86d0*/  F2FP.BF16.F32.PACK_AB R96, RZ, R96 ;  /* 0x00000060ff60723e */ /* 0x000fe200000010ff */
[----:B------:R-:W-:Y:S01]  /*86e0*/  @P5 STG.E.U16 desc[UR36][R6.64+0x12], R93 ;  /* 0x0000125d06005986 */ /* 0x000fe2000c101524 */
[----:B------:R-:W-:Y:S01]  /*86f0*/  F2FP.BF16.F32.PACK_AB R97, RZ, R97 ;  /* 0x00000061ff61723e */ /* 0x000fe200000010ff */
[-C--:B------:R-:W-:Y:S01]  /*8700*/  FMUL R105, R105, R155.reuse ;  /* 0x0000009b69697220 */ /* 0x080fe20000400000 */
[C---:B------:R-:W-:Y:S01]  /*8710*/  ISETP.GT.AND P5, PT, R0.reuse, 0x11, P0 ;  /* 0x000000110000780c */ /* 0x040fe200007a4270 */
[----:B------:R-:W-:Y:S01]  /*8720*/  @P2 STG.E.U16 desc[UR36][R12.64+0x10], R94 ;  /* 0x0000105e0c002986 */ /* 0x000fe2000c101524 */
[----:B------:R-:W-:Y:S01]  /*8730*/  ISETP.GT.AND P2, PT, R0, 0x10, P0 ;  /* 0x000000100000780c */ /* 0x000fe20000744270 */
[-C--:B------:R-:W-:Y:S01]  /*8740*/  FMUL R106, R106, R155.reuse ;  /* 0x0000009b6a6a7220 */ /* 0x080fe20000400000 */
[----:B------:R-:W-:Y:S01]  /*8750*/  F2FP.BF16.F32.PACK_AB R98, RZ, R98 ;  /* 0x00000062ff62723e */ /* 0x000fe200000010ff */
[----:B------:R-:W-:Y:S01]  /*8760*/  @P1 STG.E.U16 desc[UR36][R12.64+0x12], R95 ;  /* 0x0000125f0c001986 */ /* 0x000fe2000c101524 */
[C---:B------:R-:W-:Y:S01]  /*8770*/  ISETP.GT.AND P1, PT, R0.reuse, 0x11, P3 ;  /* 0x000000110000780c */ /* 0x040fe20001f24270 */
[----:B------:R-:W-:Y:S01]  /*8780*/  FMUL R107, R107, R155 ;  /* 0x0000009b6b6b7220 */ /* 0x000fe20000400000 */
[----:B------:R-:W-:Y:S01]  /*8790*/  F2FP.BF16.F32.PACK_AB R99, RZ, R99 ;  /* 0x00000063ff63723e */ /* 0x000fe200000010ff */
        /* <DEDUP_REMOVED lines=61> */
[----:B------:R-:W-:Y:S01]  /*8b70*/  ISETP.GT.AND P4, PT, R0, 0x31, P3 ;  /* 0x000000310000780c */ /* 0x000fe20001f84270 */
[----:B------:R-:W-:Y:S01]  /*8b80*/  FMUL R125, R125, R155 ;  /* 0x0000009b7d7d7220 */ /* 0x000fe20000400000 */
[----:B------:R-:W-:Y:S01]  /*8b90*/  F2FP.BF16.F32.PACK_AB R117, RZ, R117 ;  /* 0x00000075ff75723e */ /* 0x000fe200000010ff */
[-C--:B------:R-:W-:Y:S01]  /*8ba0*/  FMUL R126, R126, R155.reuse ;  /* 0x0000009b7e7e7220 */ /* 0x080fe20000400000 */
[----:B------:R-:W-:Y:S01]  /*8bb0*/  F2FP.BF16.F32.PACK_AB R118, RZ, R118 ;  /* 0x00000076ff76723e */ /* 0x000fe200000010ff */
[----:B------:R-:W-:Y:S01]  /*8bc0*/  FMUL R127, R127, R155 ;  /* 0x0000009b7f7f7220 */ /* 0x000fe20000400000 */
[----:B------:R-:W-:Y:S01]  /*8bd0*/  F2FP.BF16.F32.PACK_AB R119, RZ, R119 ;  /* 0x00000077ff77723e */ /* 0x000fe200000010ff */
        /* <DEDUP_REMOVED lines=64> */
[----:B------:R-:W-:Y:S01]  /*8fe0*/  IMAD.SHL.U32 R23, R4, 0x100, RZ ;  /* 0x0000010004177824 */ /* 0x000fe200078e00ff */
[----:B------:R-:W-:Y:S01]  /*8ff0*/  F2FP.BF16.F32.PACK_AB R138, RZ, R138 ;  /* 0x0000008aff8a723e */ /* 0x000fe200000010ff */
[----:B------:R-:W-:Y:S01]  /*9000*/  FMUL R146, R146, R155 ;  /* 0x0000009b92927220 */ /* 0x000fe20000400000 */
[----:B------:R-:W-:Y:S01]  /*9010*/  F2FP.BF16.F32.PACK_AB R139, RZ, R139 ;  /* 0x0000008bff8b723e */ /* 0x000fe200000010ff */
[----:B------:R-:W-:Y:S01]  /*9020*/  @P1 STG.E.U16 desc[UR36][R6.64+0x90], R124 ;  /* 0x0000907c06001986 */ /* 0x000fe2000c101524 */
[C---:B------:R-:W-:Y:S01]  /*9030*/  ISETP.GT.AND P1, PT, R0.reuse, 0x50, P3 ;  /* 0x000000500000780c */ /* 0x040fe20001f24270 */
[-C--:B------:R-:W-:Y:S01]  /*9040*/  FMUL R147, R147, R155.reuse ;  /* 0x0000009b93937220 */ /* 0x080fe20000400000 */
[----:B------:R-:W-:Y:S01]  /*9050*/  F2FP.BF16.F32.PACK_AB R140, RZ, R140 ;  /* 0x0000008cff8c723e */ /* 0x000fe200000010ff */
[----:B------:R-:W-:Y:S01]  /*9060*/  @P2 STG.E.U16 desc[UR36][R6.64+0x92], R125 ;  /* 0x0000927d06002986 */ /* 0x000fe2000c101524 */
[----:B------:R-:W-:Y:S01]  /*9070*/  ISETP.GT.AND P2, PT, R0, 0x51, P3 ;  /* 0x000000510000780c */ /* 0x000fe20001f44270 */
        /* <DEDUP_REMOVED lines=16> */
[-C--:B------:R-:W-:Y:S01]  /*9180*/  FMUL R25, R25, R155.reuse ;  /* 0x0000009b19197220 */ /* 0x080fe20000400000 */
[----:B------:R-:W-:Y:S01]  /*9190*/  SHF.L.U64.HI R21, R4, 0x8, R5 ;  /* 0x0000000804157819 */ /* 0x000fe20000010205 */
[----:B------:R-:W-:Y:S01]  /*91a0*/  @P5 STG.E.U16 desc[UR36][R12.64+0xa0], R130 ;  /* 0x0000a0820c005986 */ /* 0x000fe2000c101524 */
[----:B------:R-:W-:Y:S01]  /*91b0*/  ISETP.GT.AND P5, PT, R0, 0x58, P0 ;  /* 0x000000580000780c */ /* 0x000fe200007a4270 */
        /* <DEDUP_REMOVED lines=26> */
[----:B------:R-:W-:Y:S01]  /*9360*/  FMUL R32, R32, R155 ;  /* 0x0000009b20207220 */ /* 0x000fe20000400000 */
[----:B------:R-:W-:Y:S01]  /*9370*/  F2FP.BF16.F32.PACK_AB R25, RZ, R25 ;  /* 0x00000019ff19723e */ /* 0x000fe200000010ff */
[-C--:B------:R-:W-:Y:S01]  /*9380*/  FMUL R33, R33, R155.reuse ;  /* 0x0000009b21217220 */ /* 0x080fe20000400000 */
        /* <DEDUP_REMOVED lines=28> */
[----:B------:R-:W-:Y:S01]  /*9550*/  F2FP.BF16.F32.PACK_AB R34, RZ, R34 ;  /* 0x00000022ff22723e */ /* 0x000fe200000010ff */
[----:B------:R-:W-:Y:S01]  /*9560*/  FMUL R42, R42, R155 ;  /* 0x0000009b2a2a7220 */ /* 0x000fe20000400000 */
[----:B------:R-:W-:Y:S01]  /*9570*/  F2FP.BF16.F32.PACK_AB R35, RZ, R35 ;  /* 0x00000023ff23723e */ /* 0x000fe200000010ff */
[----:B------:R-:W-:Y:S01]  /*9580*/  @P4 STG.E.U16 desc[UR36][R12.64+0xd2], R143 ;  /* 0x0000d28f0c004986 */ /* 0x000fe2000c101524 */
[C---:B------:R-:W-:Y:S01]  /*9590*/  ISETP.GT.AND P4, PT, R0.reuse, 0x71, P0 ;  /* 0x000000710000780c */ /* 0x040fe20000784270 */
[----:B------:R-:W-:Y:S01]  /*95a0*/  FMUL R43, R43, R155 ;  /* 0x0000009b2b2b7220 */ /* 0x000fe20000400000 */
[----:B------:R-:W-:Y:S01]  /*95b0*/  F2FP.BF16.F32.PACK_AB R36, RZ, R36 ;  /* 0x00000024ff24723e */ /* 0x000fe200000010ff */
[----:B------:R-:W-:Y:S01]  /*95c0*/  @P5 STG.E.U16 desc[UR36][R6.64+0xe0], R144 ;  /* 0x0000e09006005986 */ /* 0x000fe2000c101524 */
[----:B------:R-:W-:Y:S01]  /*95d0*/  ISETP.GT.AND P5, PT, R0, 0x70, P0 ;  /* 0x000000700000780c */ /* 0x000fe200007a4270 */
[----:B------:R-:W-:Y:S01]  /*95e0*/  @P1 IMAD.MOV.U32 R4, RZ, RZ, R6 ;  /* 0x000000ffff041224 */ /* 0x000fe200078e0006 */
[----:B------:R-:W-:Y:S01]  /*95f0*/  F2FP.BF16.F32.PACK_AB R37, RZ, R37 ;  /* 0x00000025ff25723e */ /* 0x000fe200000010ff */
[----:B------:R-:W-:Y:S01]  /*9600*/  @P1 IMAD.MOV.U32 R5, RZ, RZ, R7 ;  /* 0x000000ffff051224 */ /* 0x000fe200078e0007 */
[----:B------:R-:W-:Y:S01]  /*9610*/  F2FP.BF16.F32.PACK_AB R38, RZ, R38 ;  /* 0x00000026ff26723e */ /* 0x000fe200000010ff */
[----:B------:R-:W-:Y:S01]  /*9620*/  FMUL R44, R44, R155 ;  /* 0x0000009b2c2c7220 */ /* 0x000fe20000400000 */
[----:B------:R-:W-:Y:S01]  /*9630*/  F2FP.BF16.F32.PACK_AB R39, RZ, R39 ;  /* 0x00000027ff27723e */ /* 0x000fe200000010ff */
[-C--:B------:R-:W-:Y:S01]  /*9640*/  FMUL R45, R45, R155.reuse ;  /* 0x0000009b2d2d7220 */ /* 0x080fe20000400000 */
[----:B------:R0:W-:Y:S01]  /*9650*/  @P1 STG.E.U16 desc[UR36][R4.64+0xe2], R145 ;  /* 0x0000e29104001986 */ /* 0x0001e2000c101524 */
[----:B------:R-:W-:Y:S01]  /*9660*/  IADD3 R14, P1, P2, R11, R6, R23 ;  /* 0x000000060b0e7210 */ /* 0x000fe20007a3e017 */
[-C--:B------:R-:W-:Y:S01]  /*9670*/  FMUL R46, R46, R155.reuse ;  /* 0x0000009b2e2e7220 */ /* 0x080fe20000400000 */
[----:B------:R-:W-:Y:S01]  /*9680*/  F2FP.BF16.F32.PACK_AB R40, RZ, R40 ;  /* 0x00000028ff28723e */ /* 0x000fe200000010ff */
[----:B------:R-:W-:Y:S01]  /*9690*/  FMUL R47, R47, R155 ;  /* 0x0000009b2f2f7220 */ /* 0x000fe20000400000 */
[----:B------:R-:W-:Y:S01]  /*96a0*/  IADD3.X R15, R9, R7, R21, P1, P2 ;  /* 0x00000007090f7210 */ /* 0x000fe20000fe4415 */
[-C--:B------:R-:W-:Y:S01]  /*96b0*/  FMUL R48, R48, R155.reuse ;  /* 0x0000009b30307220 */ /* 0x080fe20000400000 */
[----:B------:R-:W-:Y:S01]  /*96c0*/  ISETP.GT.AND P1, PT, R3, 0x80, PT ;  /* 0x000000800300780c */ /* 0x000fe20003f24270 */
[-C--:B------:R-:W-:Y:S01]  /*96d0*/  FMUL R49, R49, R155.reuse ;  /* 0x0000009b31317220 */ /* 0x080fe20000400000 */
[----:B------:R-:W-:Y:S01]  /*96e0*/  ISETP.GT.AND P2, PT, R3, 0x88, PT ;  /* 0x000000880300780c */ /* 0x000fe20003f44270 */
[----:B------:R-:W-:Y:S01]  /*96f0*/  FMUL R50, R50, R155 ;  /* 0x0000009b32327220 */ /* 0x000fe20000400000 */
[----:B------:R-:W-:Y:S01]  /*9700*/  F2FP.BF16.F32.PACK_AB R41, RZ, R41 ;  /* 0x00000029ff29723e */ /* 0x000fe200000010ff */
[----:B0-----:R-:W-:Y:S01]  /*9710*/  @P5 IMAD.MOV.U32 R4, RZ, RZ, R12 ;  /* 0x000000ffff045224 */ /* 0x001fe200078e000c */
[----:B------:R-:W-:Y:S01]  /*9720*/  F2FP.BF16.F32.PACK_AB R42, RZ, R42 ;  /* 0x0000002aff2a723e */ /* 0x000fe200000010ff */
[----:B------:R-:W-:Y:S01]  /*9730*/  @P5 IMAD.MOV.U32 R5, RZ, RZ, R13 ;  /* 0x000000ffff055224 */ /* 0x000fe200078e000d */
[----:B------:R-:W-:Y:S01]  /*9740*/  F2FP.BF16.F32.PACK_AB R43, RZ, R43 ;  /* 0x0000002bff2b723e */ /* 0x000fe200000010ff */
[-C--:B------:R-:W-:Y:S01]  /*9750*/  FMUL R51, R51, R155.reuse ;  /* 0x0000009b33337220 */ /* 0x080fe20000400000 */
[----:B------:R-:W-:Y:S01]  /*9760*/  F2FP.BF16.F32.PACK_AB R44, RZ, R44 ;  /* 0x0000002cff2c723e */ /* 0x000fe200000010ff */
[-C--:B------:R-:W-:Y:S01]  /*9770*/  FMUL R52, R52, R155.reuse ;  /* 0x0000009b34347220 */ /* 0x080fe20000400000 */
[----:B------:R0:W-:Y:S01]  /*9780*/  @P5 STG.E.U16 desc[UR36][R4.64+0xe0], R146 ;  /* 0x0000e09204005986 */ /* 0x0001e2000c101524 */
[C---:B------:R-:W-:Y:S01]  /*9790*/  ISETP.GT.AND P5, PT, R0.reuse, 0x78, P3 ;  /* 0x000000780000780c */ /* 0x040fe20001fa4270 */
[-C--:B------:R-:W-:Y:S01]  /*97a0*/  FMUL R53, R53, R155.reuse ;  /* 0x0000009b35357220 */ /* 0x080fe20000400000 */
[C---:B------:R-:W-:Y:S01]  /*97b0*/  ISETP.GT.AND P3, PT, R0.reuse, 0x79, P3 ;  /* 0x000000790000780c */ /* 0x040fe20001f64270 */
[----:B------:R-:W-:Y:S01]  /*97c0*/  @P4 STG.E.U16 desc[UR36][R12.64+0xe2], R147 ;  /* 0x0000e2930c004986 */ /* 0x000fe2000c101524 */
[----:B------:R-:W-:Y:S01]  /*97d0*/  ISETP.GT.AND P4, PT, R0, 0x78, P0 ;  /* 0x000000780000780c */ /* 0x000fe20000784270 */
[-C--:B------:R-:W-:Y:S01]  /*97e0*/  FMUL R54, R54, R155.reuse ;  /* 0x0000009b36367220 */ /* 0x080fe20000400000 */
[----:B------:R-:W-:Y:S01]  /*97f0*/  ISETP.GT.AND P0, PT, R0, 0x79, P0 ;  /* 0x000000790000780c */ /* 0x000fe20000704270 */
[----:B------:R-:W-:Y:S01]  /*9800*/  FMUL R55, R55, R155 ;  /* 0x0000009b37377220 */ /* 0x000fe20000400000 */
[----:B------:R-:W-:Y:S01]  /*9810*/  F2FP.BF16.F32.PACK_AB R45, RZ, R45 ;  /* 0x0000002dff2d723e */ /* 0x000fe200000010ff */
[-C--:B------:R-:W-:Y:S01]  /*9820*/  FMUL R56, R56, R155.reuse ;  /* 0x0000009b38387220 */ /* 0x080fe20000400000 */
[----:B------:R-:W-:Y:S01]  /*9830*/  F2FP.BF16.F32.PACK_AB R46, RZ, R46 ;  /* 0x0000002eff2e723e */ /* 0x000fe200000010ff */
[----:B------:R-:W-:Y:S01]  /*9840*/  FMUL R57, R57, R155 ;  /* 0x0000009b39397220 */ /* 0x000fe20000400000 */
[----:B------:R-:W-:Y:S01]  /*9850*/  F2FP.BF16.F32.PACK_AB R47, RZ, R47 ;  /* 0x0000002fff2f723e */ /* 0x000fe200000010ff */
[----:B------:R-:W-:Y:S01]  /*9860*/  @P5 STG.E.U16 desc[UR36][R6.64+0xf0], R148 ;  /* 0x0000f09406005986 */ /* 0x000fe2000c101524 */
[----:B0-----:R-:W-:Y:S01]  /*9870*/  IADD3 R4, P5, R23, R6, RZ ;  /* 0x0000000617047210 */ /* 0x001fe20007fbe0ff */
[-C--:B------:R-:W-:Y:S01]  /*9880*/  FMUL R58, R58, R155.reuse ;  /* 0x0000009b3a3a7220 */ /* 0x080fe20000400000 */
[----:B------:R-:W-:Y:S01]  /*9890*/  F2FP.BF16.F32.PACK_AB R48, RZ, R48 ;  /* 0x00000030ff30723e */ /* 0x000fe200000010ff */
[----:B------:R0:W-:Y:S01]  /*98a0*/  @P3 STG.E.U16 desc[UR36][R6.64+0xf2], R149 ;  /* 0x0000f29506003986 */ /* 0x0001e2000c101524 */
[C---:B------:R-:W-:Y:S01]  /*98b0*/  ISETP.GT.AND P3, PT, R0.reuse, RZ, P1 ;  /* 0x000000ff0000720c */ /* 0x040fe20000f64270 */
[----:B------:R-:W-:Y:S01]  /*98c0*/  IMAD.X R5, R21, 0x1, R7, P5 ;  /* 0x0000000115057824 */ /* 0x000fe200028e0607 */
[C---:B------:R-:W-:Y:S01]  /*98d0*/  ISETP.GT.AND P5, PT, R0.reuse, RZ, P2 ;  /* 0x000000ff0000720c */ /* 0x040fe200017a4270 */
        /* <DEDUP_REMOVED lines=11> */
[C---:B0-----:R-:W-:Y:S01]  /*9990*/  IADD3 R6, P3, R11.reuse, R4, RZ ;  /* 0x000000040b067210 */ /* 0x041fe20007f7e0ff */
[-C--:B------:R-:W-:Y:S01]  /*99a0*/  FMUL R62, R62, R155.reuse ;  /* 0x0000009b3e3e7220 */ /* 0x080fe20000400000 */
[----:B------:R-:W-:Y:S01]  /*99b0*/  F2FP.BF16.F32.PACK_AB R52, RZ, R52 ;  /* 0x00000034ff34723e */ /* 0x000fe200000010ff */
[----:B------:R-:W-:Y:S01]  /*99c0*/  @P4 STG.E.U16 desc[UR36][R4.64+0x2], R25 ;  /* 0x0000021904004986 */ /* 0x000fe2000c101524 */
[----:B------:R-:W-:Y:S01]  /*99d0*/  IADD3 R10, P4, R11, R4, RZ ;  /* 0x000000040b0a7210 */ /* 0x000fe20007f9e0ff */
[--C-:B------:R-:W-:Y:S01]  /*99e0*/  IMAD.X R7, R9, 0x1, R5.reuse, P3 ;  /* 0x0000000109077824 */ /* 0x100fe200018e0605 */
[C---:B------:R-:W-:Y:S01]  /*99f0*/  ISETP.GT.AND P3, PT, R0.reuse, 0x9, P2 ;  /* 0x000000090000780c */ /* 0x040fe20001764270 */
[----:B------:R-:W-:Y:S01]  /*9a00*/  FMUL R63, R63, R155 ;  /* 0x0000009b3f3f7220 */ /* 0x000fe20000400000 */
[----:B------:R-:W-:Y:S01]  /*9a10*/  F2FP.BF16.F32.PACK_AB R53, RZ, R53 ;  /* 0x00000035ff35723e */ /* 0x000fe200000010ff */
[----:B------:R-:W-:Y:S01]  /*9a20*/  IMAD.X R11, R9, 0x1, R5, P4 ;  /* 0x00000001090b7824 */ /* 0x000fe200020e0605 */
[----:B------:R-:W-:Y:S01]  /*9a30*/  ISETP.GT.AND P4, PT, R0, 0x8, P1 ;  /* 0x000000080000780c */ /* 0x000fe20000f84270 */
[-C--:B------:R-:W-:Y:S01]  /*9a40*/  FMUL R64, R64, R155.reuse ;  /* 0x0000009b40407220 */ /* 0x080fe20000400000 */
[----:B------:R-:W-:Y:S01]  /*9a50*/  F2FP.BF16.F32.PACK_AB R54, RZ, R54 ;  /* 0x00000036ff36723e */ /* 0x000fe200000010ff */
[-C--:B------:R-:W-:Y:S01]  /*9a60*/  FMUL R65, R65, R155.reuse ;  /* 0x0000009b41417220 */ /* 0x080fe20000400000 */
        /* <DEDUP_REMOVED lines=13> */
[-C--:B------:R-:W-:Y:S01]  /*9b40*/  FMUL R70, R70, R155.reuse ;  /* 0x0000009b46467220 */ /* 0x080fe20000400000 */
[----:B------:R-:W-:Y:S01]  /*9b50*/  @P5 STG.E.U16 desc[UR36][R4.64+0x12], R29 ;  /* 0x0000121d04005986 */ /* 0x000fe2000c101524 */
[C---:B------:R-:W-:Y:S01]  /*9b60*/  ISETP.GT.AND P5, PT, R0.reuse, 0x11, P1 ;  /* 0x000000110000780c */ /* 0x040fe20000fa4270 */
[-C--:B------:R-:W-:Y:S01]  /*9b70*/  FMUL R71, R71, R155.reuse ;  /* 0x0000009b47477220 */ /* 0x080fe20000400000 */
[----:B------:R-:W-:Y:S01]  /*9b80*/  F2FP.BF16.F32.PACK_AB R58, RZ, R58 ;  /* 0x0000003aff3a723e */ /* 0x000fe200000010ff */
[----:B------:R0:W-:Y:S01]  /*9b90*/  @P0 STG.E.U16 desc[UR36][R6.64+0x10], R30 ;  /* 0x0000101e06000986 */ /* 0x0001e2000c101524 */
        /* <DEDUP_REMOVED lines=12> */
[----:B------:R-:W-:Y:S01]  /*9c60*/  ISETP.GT.AND P5, PT, R0, 0x19, P1 ;  /* 0x000000190000780c */ /* 0x000fe20000fa4270 */
[--C-:B0-----:R-:W-:Y:S01]  /*9c70*/  @P0 IMAD.MOV.U32 R6, RZ, RZ, R14.reuse ;  /* 0x000000ffff060224 */ /* 0x101fe200078e000e */
[----:B------:R-:W-:Y:S01]  /*9c80*/  F2FP.BF16.F32.PACK_AB R62, RZ, R62 ;  /* 0x0000003eff3e723e */ /* 0x000fe200000010ff */
[--C-:B------:R-:W-:Y:S01]  /*9c90*/  @P0 IMAD.MOV.U32 R7, RZ, RZ, R15.reuse ;  /* 0x000000ffff070224 */ /* 0x100fe200078e000f */
[----:B------:R-:W-:Y:S01]  /*9ca0*/  F2FP.BF16.F32.PACK_AB R63, RZ, R63 ;  /* 0x0000003fff3f723e */ /* 0x000fe200000010ff */
[-C--:B------:R-:W-:Y:S01]  /*9cb0*/  FMUL R75, R75, R155.reuse ;  /* 0x0000009b4b4b7220 */ /* 0x080fe20000400000 */
[----:B------:R-:W-:Y:S01]  /*9cc0*/  F2FP.BF16.F32.PACK_AB R64, RZ, R64 ;  /* 0x00000040ff40723e */ /* 0x000fe200000010ff */
[-C--:B------:R-:W-:Y:S01]  /*9cd0*/  FMUL R76, R76, R155.reuse ;  /* 0x0000009b4c4c7220 */ /* 0x080fe20000400000 */
[----:B------:R0:W-:Y:S01]  /*9ce0*/  @P0 STG.E.U16 desc[UR36][R6.64+0x20], R34 ;  /* 0x0000202206000986 */ /* 0x0001e2000c101524 */
        /* <DEDUP_REMOVED lines=11> */
[--C-:B0-----:R-:W-:Y:S01]  /*9da0*/  @P3 IMAD.MOV.U32 R6, RZ, RZ, R14.reuse ;  /* 0x000000ffff063224 */ /* 0x101fe200078e000e */
[----:B------:R-:W-:Y:S01]  /*9db0*/  @P3 MOV R7, R15 ;  /* 0x0000000f00073202 */ /* 0x000fe20000000f00 */
[-C--:B------:R-:W-:Y:S01]  /*9dc0*/  FMUL R82, R82, R155.reuse ;  /* 0x0000009b52527220 */ /* 0x080fe20000400000 */
[----:B------:R-:W-:Y:S01]  /*9dd0*/  F2FP.BF16.F32.PACK_AB R70, RZ, R70 ;  /* 0x00000046ff46723e */ /* 0x000fe200000010ff */
[----:B------:R-:W-:Y:S01]  /*9de0*/  FMUL R83, R83, R155 ;  /* 0x0000009b53537220 */ /* 0x000fe20000400000 */
[----:B------:R-:W-:Y:S01]  /*9df0*/  F2FP.BF16.F32.PACK_AB R71, RZ, R71 ;  /* 0x00000047ff47723e */ /* 0x000fe200000010ff */
[----:B------:R0:W-:Y:S01]  /*9e00*/  @P3 STG.E.U16 desc[UR36][R6.64+0x22], R35 ;  /* 0x0000222306003986 */ /* 0x0001e2000c101524 */
        /* <DEDUP_REMOVED lines=11> */
[----:B0-----:R-:W-:Y:S01]  /*9ec0*/  @P0 IMAD.MOV.U32 R6, RZ, RZ, R14 ;  /* 0x000000ffff060224 */ /* 0x001fe200078e000e */
[----:B------:R-:W-:Y:S01]  /*9ed0*/  F2FP.BF16.F32.PACK_AB R75, RZ, R75 ;  /* 0x0000004bff4b723e */ /* 0x000fe200000010ff */
[----:B------:R-:W-:Y:S01]  /*9ee0*/  @P0 IMAD.MOV.U32 R7, RZ, RZ, R15 ;  /* 0x000000ffff070224 */ /* 0x000fe200078e000f */
[----:B------:R-:W-:Y:S01]  /*9ef0*/  F2FP.BF16.F32.PACK_AB R76, RZ, R76 ;  /* 0x0000004cff4c723e */ /* 0x000fe200000010ff */
[----:B------:R-:W-:Y:S01]  /*9f00*/  FMUL R87, R87, R155 ;  /* 0x0000009b57577220 */ /* 0x000fe20000400000 */
[----:B------:R-:W-:-:S02]  /*9f10*/  F2FP.BF16.F32.PACK_AB R77, RZ, R77 ;  /* 0x0000004dff4d723e */ /* 0x000fc400000010ff */
[----:B------:R0:W-:Y:S01]  /*9f20*/  @P0 STG.E.U16 desc[UR36][R6.64+0x30], R38 ;  /* 0x0000302606000986 */ /* 0x0001e2000c101524 */
[----:B------:R-:W-:Y:S02]  /*9f30*/  ISETP.GT.AND P0, PT, R0, 0x20, P2 ;  /* 0x000000200000780c */ /* 0x000fe40001704270 */
[----:B------:R-:W-:Y:S02]  /*9f40*/  F2FP.BF16.F32.PACK_AB R78, RZ, R78 ;  /* 0x0000004eff4e723e */ /* 0x000fe400000010ff */
[----:B------:R-:W-:Y:S02]  /*9f50*/  F2FP.BF16.F32.PACK_AB R79, RZ, R79 ;  /* 0x0000004fff4f723e */ /* 0x000fe400000010ff */
[----:B------:R-:W-:Y:S02]  /*9f60*/  F2FP.BF16.F32.PACK_AB R80, RZ, R80 ;  /* 0x00000050ff50723e */ /* 0x000fe400000010ff */
[----:B------:R-:W-:Y:S02]  /*9f70*/  F2FP.BF16.F32.PACK_AB R81, RZ, R81 ;  /* 0x00000051ff51723e */ /* 0x000fe400000010ff */
[----:B------:R-:W-:Y:S01]  /*9f80*/  F2FP.BF16.F32.PACK_AB R82, RZ, R82 ;  /* 0x00000052ff52723e */ /* 0x000fe200000010ff */
[----:B0-----:R-:W-:Y:S01]  /*9f90*/  @P3 IMAD.MOV.U32 R6, RZ, RZ, R14 ;  /* 0x000000ffff063224 */ /* 0x001fe200078e000e */
[----:B------:R-:W-:Y:S01]  /*9fa0*/  F2FP.BF16.F32.PACK_AB R83, RZ, R83 ;  /* 0x00000053ff53723e */ /* 0x000fe200000010ff */
[----:B------:R-:W-:Y:S01]  /*9fb0*/  @P3 IMAD.MOV.U32 R7, RZ, RZ, R15 ;  /* 0x000000ffff073224 */ /* 0x000fe200078e000f */
[----:B------:R-:W-:-:S02]  /*9fc0*/  F2FP.BF16.F32.PACK_AB R84, RZ, R84 ;  /* 0x00000054ff54723e */ /* 0x000fc400000010ff */
[----:B------:R-:W-:Y:S02]  /*9fd0*/  F2FP.BF16.F32.PACK_AB R85, RZ, R85 ;  /* 0x00000055ff55723e */ /* 0x000fe400000010ff */
[----:B------:R0:W-:Y:S01]  /*9fe0*/  @P3 STG.E.U16 desc[UR36][R6.64+0x32], R39 ;  /* 0x0000322706003986 */ /* 0x0001e2000c101524 */
[C---:B------:R-:W-:Y:S02]  /*9ff0*/  ISETP.GT.AND P3, PT, R0.reuse, 0x21, P2 ;  /* 0x000000210000780c */ /* 0x040fe40001764270 */
[----:B------:R-:W-:Y:S01]  /*a000*/  F2FP.BF16.F32.PACK_AB R86, RZ, R86 ;  /* 0x00000056ff56723e */ /* 0x000fe200000010ff */
[----:B------:R-:W-:Y:S01]  /*a010*/  @P4 STG.E.U16 desc[UR36][R4.64+0x40], R40 ;  /* 0x0000402804004986 */ /* 0x000fe2000c101524 */
[C---:B------:R-:W-:Y:S02]  /*a020*/  ISETP.GT.AND P4, PT, R0.reuse, 0x28, P1 ;  /* 0x000000280000780c */ /* 0x040fe40000f84270 */
[----:B------:R-:W-:Y:S01]  /*a030*/  F2FP.BF16.F32.PACK_AB R87, RZ, R87 ;  /* 0x00000057ff57723e */ /* 0x000fe200000010ff */
[----:B------:R-:W-:Y:S01]  /*a040*/  @P5 STG.E.U16 desc[UR36][R4.64+0x42], R41 ;  /* 0x0000422904005986 */ /* 0x000fe2000c101524 */
[----:B------:R-:W-:Y:S01]  /*a050*/  ISETP.GT.AND P5, PT, R0, 0x29, P1 ;  /* 0x000000290000780c */ /* 0x000fe20000fa4270 */
[----:B0-----:R-:W-:-:S02]  /*a060*/  @P0 IMAD.MOV.U32 R6, RZ, RZ, R14 ;  /* 0x000000ffff060224 */ /* 0x001fc400078e000e */
[----:B------:R-:W-:-:S05]  /*a070*/  @P0 IMAD.MOV.U32 R7, RZ, RZ, R15 ;  /* 0x000000ffff070224 */ /* 0x000fca00078e000f */
[----:B------:R0:W-:Y:S01]  /*a080*/  @P0 STG.E.U16 desc[UR36][R6.64+0x40], R42 ;  /* 0x0000402a06000986 */ /* 0x0001e2000c101524 */
[----:B------:R-:W-:Y:S01]  /*a090*/  ISETP.GT.AND P0, PT, R0, 0x28, P2 ;  /* 0x000000280000780c */ /* 0x000fe20001704270 */
[----:B0-----:R-:W-:Y:S02]  /*a0a0*/  @P3 IMAD.MOV.U32 R6, RZ, RZ, R14 ;  /* 0x000000ffff063224 */ /* 0x001fe400078e000e */
[----:B------:R-:W-:-:S05]  /*a0b0*/  @P3 IMAD.MOV.U32 R7, RZ, RZ, R15 ;  /* 0x000000ffff073224 */ /* 0x000fca00078e000f */
[----:B------:R0:W-:Y:S01]  /*a0c0*/  @P3 STG.E.U16 desc[UR36][R6.64+0x42], R43 ;  /* 0x0000422b06003986 */ /* 0x0001e2000c101524 */
[----:B------:R-:W-:-:S03]  /*a0d0*/  ISETP.GT.AND P3, PT, R0, 0x29, P2 ;  /* 0x000000290000780c */ /* 0x000fc60001764270 */
[----:B------:R-:W-:Y:S01]  /*a0e0*/  @P4 STG.E.U16 desc[UR36][R4.64+0x50], R44 ;  /* 0x0000502c04004986 */ /* 0x000fe2000c101524 */
[----:B------:R-:W-:-:S03]  /*a0f0*/  ISETP.GT.AND P4, PT, R0, 0x30, P1 ;  /* 0x000000300000780c */ /* 0x000fc60000f84270 */
[----:B------:R-:W-:Y:S01]  /*a100*/  @P5 STG.E.U16 desc[UR36][R4.64+0x52], R45 ;  /* 0x0000522d04005986 */ /* 0x000fe2000c101524 */
[----:B------:R-:W-:Y:S01]  /*a110*/  ISETP.GT.AND P5, PT, R0, 0x31, P1 ;  /* 0x000000310000780c */ /* 0x000fe20000fa4270 */
[----:B0-----:R-:W-:Y:S02]  /*a120*/  @P0 IMAD.MOV.U32 R6, RZ, RZ, R14 ;  /* 0x000000ffff060224 */ /* 0x001fe400078e000e */
[----:B------:R-:W-:-:S05]  /*a130*/  @P0 IMAD.MOV.U32 R7, RZ, RZ, R15 ;  /* 0x000000ffff070224 */ /* 0x000fca00078e000f */
[----:B------:R0:W-:Y:S01]  /*a140*/  @P0 STG.E.U16 desc[UR36][R6.64+0x50], R46 ;  /* 0x0000502e06000986 */ /* 0x0001e2000c101524 */
[----:B------:R-:W-:Y:S01]  /*a150*/  ISETP.GT.AND P0, PT, R0, 0x30, P2 ;  /* 0x000000300000780c */ /* 0x000fe20001704270 */
[----:B0-----:R-:W-:Y:S01]  /*a160*/  @P3 IMAD.MOV.U32 R6, RZ, RZ, R14 ;  /* 0x000000ffff063224 */ /* 0x001fe200078e000e */
[----:B------:R-:W-:-:S05]  /*a170*/  @P3 MOV R7, R15 ;  /* 0x0000000f00073202 */ /* 0x000fca0000000f00 */
        /* <DEDUP_REMOVED lines=97> */
[C---:B------:R-:W-:Y:S02]  /*a790*/  ISETP.GT.AND P3, PT, R0.reuse, 0x78, P1 ;  /* 0x000000780000780c */ /* 0x040fe40000f64270 */
[C---:B------:R-:W-:Y:S01]  /*a7a0*/  ISETP.GT.AND P1, PT, R0.reuse, 0x79, P1 ;  /* 0x000000790000780c */ /* 0x040fe20000f24270 */
[----:B------:R-:W-:Y:S01]  /*a7b0*/  @P4 STG.E.U16 desc[UR36][R4.64+0xe0], R80 ;  /* 0x0000e05004004986 */ /* 0x000fe2000c101524 */
[----:B------:R-:W-:-:S03]  /*a7c0*/  ISETP.GT.AND P4, PT, R0, 0x71, P2 ;  /* 0x000000710000780c */ /* 0x000fc60001784270 */
[----:B------:R-:W-:Y:S01]  /*a7d0*/  @P5 STG.E.U16 desc[UR36][R4.64+0xe2], R81 ;  /* 0x0000e25104005986 */ /* 0x000fe2000c101524 */
[C---:B------:R-:W-:Y:S02]  /*a7e0*/  ISETP.GT.AND P5, PT, R0.reuse, 0x78, P2 ;  /* 0x000000780000780c */ /* 0x040fe400017a4270 */
[----:B------:R-:W-:Y:S01]  /*a7f0*/  ISETP.GT.AND P2, PT, R0, 0x79, P2 ;  /* 0x000000790000780c */ /* 0x000fe20001744270 */
[----:B0-----:R-:W-:Y:S02]  /*a800*/  @P0 IMAD.MOV.U32 R6, RZ, RZ, R14 ;  /* 0x000000ffff060224 */ /* 0x001fe400078e000e */
[----:B------:R-:W-:-:S05]  /*a810*/  @P0 IMAD.MOV.U32 R7, RZ, RZ, R15 ;  /* 0x000000ffff070224 */ /* 0x000fca00078e000f */
[----:B------:R0:W-:Y:S02]  /*a820*/  @P0 STG.E.U16 desc[UR36][R6.64+0xe0], R82 ;  /* 0x0000e05206000986 */ /* 0x0001e4000c101524 */
[----:B0-----:R-:W-:Y:S01]  /*a830*/  @P4 IMAD.MOV.U32 R6, RZ, RZ, R14 ;  /* 0x000000ffff064224 */ /* 0x001fe200078e000e */
[----:B------:R-:W-:-:S05]  /*a840*/  @P4 MOV R7, R15 ;  /* 0x0000000f00074202 */ /* 0x000fca0000000f00 */
[----:B------:R-:W-:Y:S04]  /*a850*/  @P4 STG.E.U16 desc[UR36][R6.64+0xe2], R83 ;  /* 0x0000e25306004986 */ /* 0x000fe8000c101524 */
[----:B------:R-:W-:Y:S04]  /*a860*/  @P3 STG.E.U16 desc[UR36][R4.64+0xf0], R84 ;  /* 0x0000f05404003986 */ /* 0x000fe8000c101524 */
[----:B------:R0:W-:Y:S02]  /*a870*/  @P1 STG.E.U16 desc[UR36][R4.64+0xf2], R85 ;  /* 0x0000f25504001986 */ /* 0x0001e4000c101524 */
[----:B0-----:R-:W-:-:S02]  /*a880*/  @P5 IMAD.MOV.U32 R4, RZ, RZ, R14 ;  /* 0x000000ffff045224 */ /* 0x001fc400078e000e */
[----:B------:R-:W-:-:S05]  /*a890*/  @P5 IMAD.MOV.U32 R5, RZ, RZ, R15 ;  /* 0x000000ffff055224 */ /* 0x000fca00078e000f */
[----:B------:R0:W-:Y:S04]  /*a8a0*/  @P5 STG.E.U16 desc[UR36][R4.64+0xf0], R86 ;  /* 0x0000f05604005986 */ /* 0x0001e8000c101524 */
[----:B------:R0:W-:Y:S02]  /*a8b0*/  @P2 STG.E.U16 desc[UR36][R14.64+0xf2], R87 ;  /* 0x0000f2570e002986 */ /* 0x0001e4000c101524 */
.L_x_286:
[----:B------:R-:W-:Y:S05]  /*a8c0*/  BSYNC B0 ;  /* 0x0000000000007941 */ /* 0x000fea0003800000 */
.L_x_34:
[----:B------:R-:W-:Y:S01]  /*a8d0*/  ULDC UR4, c[0x0][0xc] ;  /* 0x0000030000047ab9 */ /* 0x000fe20000000800 */
[----:B------:R-:W-:Y:S01]  /*a8e0*/  ULDC UR5, c[0x0][0x10] ;  /* 0x0000040000057ab9 */ /* 0x000fe20000000800 */
[----:B0-----:R-:W0:Y:S01]  /*a8f0*/  LDC R3, c[0x0][0x14] ;  /* 0x00000500ff037b82 */ /* 0x001e220000000800 */
[----:B------:R-:W-:Y:S01]  /*a900*/  UIMAD.WIDE.U32 UR4, UR4, UR5, URZ ;  /* 0x00000005040472a5 */ /* 0x000fe2000f8e003f */
[----:B------:R-:W-:Y:S01]  /*a910*/  PRMT R0, RZ, 0x7610, R0 ;  /* 0x00007610ff007816 */ /* 0x000fe20000000000 */
[----:B-----5:R-:W-:Y:S02]  /*a920*/  IMAD.MOV.U32 R154, RZ, RZ, -0x1 ;  /* 0xffffffffff9a7424 */ /* 0x020fe400078e00ff */
[----:B------:R-:W-:Y:S02]  /*a930*/  IMAD.MOV.U32 R23, RZ, RZ, -0x1 ;  /* 0xffffffffff177424 */ /* 0x000fe400078e00ff */
[----:B0-----:R-:W-:-:S04]  /*a940*/  IMAD.WIDE.U32 R16, R3, UR4, R16 ;  /* 0x0000000403107c25 */ /* 0x001fc8000f8e0010 */
[----:B------:R-:W-:Y:S01]  /*a950*/  IMAD R3, R3, UR5, RZ ;  /* 0x0000000503037c24 */ /* 0x000fe2000f8e02ff */
[----:B------:R-:W-:Y:S02]  /*a960*/  ULDC.64 UR4, c[0x0][0x650] ;  /* 0x0001940000047ab9 */ /* 0x000fe40000000a00 */
[----:B------:R-:W-:Y:S01]  /*a970*/  ISETP.GE.U32.AND P0, PT, R16, UR4, PT ;  /* 0x0000000410007c0c */ /* 0x000fe2000bf06070 */
[----:B------:R-:W-:-:S05]  /*a980*/  IMAD.IADD R17, R17, 0x1, R3 ;  /* 0x0000000111117824 */ /* 0x000fca00078e0203 */
[----:B------:R-:W-:-:S13]  /*a990*/  ISETP.GE.U32.AND.EX P0, PT, R17, UR5, PT, P0 ;  /* 0x0000000511007c0c */ /* 0x000fda000bf06100 */
[----:B------:R-:W-:Y:S05]  /*a9a0*/  @P0 BRA `(.L_x_287) ;  /* 0x0000000400640947 */ /* 0x000fea0003800000 */
[----:B------:R-:W0:Y:S01]  /*a9b0*/  S2R R12, SR_CTAID.X ;  /* 0x00000000000c7919 */ /* 0x000e220000002500 */
[----:B-12---:R-:W1:Y:S01]  /*a9c0*/  LDC.64 R10, c[0x0][0x628] ;  /* 0x00018a00ff0a7b82 */ /* 0x006e620000000a00 */
[----:B------:R-:W-:Y:S01]  /*a9d0*/  ULDC UR4, c[0x0][0x150] ;  /* 0x0000540000047ab9 */ /* 0x000fe20000000800 */
[----:B------:R-:W-:Y:S01]  /*a9e0*/  IMAD.MOV.U32 R8, RZ, RZ, R16 ;  /* 0x000000ffff087224 */ /* 0x000fe200078e0010 */
[----:B------:R-:W2:Y:S01]  /*a9f0*/  S2R R24, SR_CTAID.Y ;  /* 0x0000000000187919 */ /* 0x000ea20000002600 */
[----:B------:R-:W-:-:S04]  /*aa00*/  IMAD.MOV.U32 R9, RZ, RZ, R17 ;  /* 0x000000ffff097224 */ /* 0x000fc800078e0011 */
[----:B------:R-:W2:Y:S08]  /*aa10*/  LDC R21, c[0x0][0x144] ;  /* 0x00005100ff157b82 */ /* 0x000eb00000000800 */
[----:B------:R-:W2:Y:S08]  /*aa20*/  LDC R0, c[0x0][0x630] ;  /* 0x00018c00ff007b82 */ /* 0x000eb00000000800 */
[----:B------:R-:W2:Y:S01]  /*aa30*/  LDC.64 R14, c[0x0][0x620] ;  /* 0x00018800ff0e7b82 */ /* 0x000ea20000000a00 */
[----:B-1----:R-:W-:-:S04]  /*aa40*/  ISETP.NE.U32.AND P0, PT, R10, RZ, PT ;  /* 0x000000ff0a00720c */ /* 0x002fc80003f05070 */
[----:B------:R-:W-:Y:S02]  /*aa50*/  ISETP.NE.AND.EX P0, PT, R11, RZ, PT, P0 ;  /* 0x000000ff0b00720c */ /* 0x000fe40003f05300 */
[----:B0-----:R-:W-:-:S05]  /*aa60*/  I2FP.F32.U32 R3, R12 ;  /* 0x0000000c00037245 */ /* 0x001fca0000201000 */
[----:B------:R-:W-:-:S04]  /*aa70*/  FMUL R3, R3, UR4 ;  /* 0x0000000403037c20 */ /* 0x000fc80008400000 */
[----:B------:R0:W1:Y:S02]  /*aa80*/  F2I.U32.TRUNC.NTZ R20, R3 ;  /* 0x0000000300147305 */ /* 0x000064000020f000 */
[----:B------:R-:W-:Y:S05]  /*aa90*/  @!P0 BRA `(.L_x_288) ;  /* 0x0000000000288947 */ /* 0x000fea0003800000 */
[----:B0-----:R-:W0:Y:S02]  /*aaa0*/  LDC R3, c[0x0][0x634] ;  /* 0x00018d00ff037b82 */ /* 0x001e240000000800 */
[----:B0-----:R-:W-:-:S05]  /*aab0*/  IADD3 R3, P0, R16, R3, RZ ;  /* 0x0000000310037210 */ /* 0x001fca0007f1e0ff */
        /* <DEDUP_REMOVED lines=8> */
.L_x_288:
[----:B------:R-:W5:Y:S01]  /*ab40*/  LDC.64 R30, c[0x0][0x640] ;  /* 0x00019000ff1e7b82 */ /* 0x000f620000000a00 */
[-CC-:B--2---:R-:W-:Y:S01]  /*ab50*/  SHF.R.U64 R23, R8, R0.reuse, R9.reuse ;  /* 0x0000000008177219 */ /* 0x184fe20000001209 */
[----:B------:R-:W-:Y:S01]  /*ab60*/  ULDC UR4, c[0x0][0x154] ;  /* 0x0000550000047ab9 */ /* 0x000fe20000000800 */
[----:B------:R-:W-:Y:S01]  /*ab70*/  SHF.R.U32.HI R0, RZ, R0, R9 ;  /* 0x00000000ff007219 */ /* 0x000fe20000011609 */
[----:B------:R-:W-:Y:S01]  /*ab80*/  IMAD.MOV.U32 R7, RZ, RZ, 0x1 ;  /* 0x00000001ff077424 */ /* 0x000fe200078e00ff */
[----:B0-----:R-:W-:Y:S02]  /*ab90*/  IADD3 R3, P0, RZ, -R23, RZ ;  /* 0x80000017ff037210 */ /* 0x001fe40007f1e0ff */
[----:B-1----:R-:W-:Y:S01]  /*aba0*/  IADD3 R20, -R20, RZ, RZ ;  /* 0x000000ff14147210 */ /* 0x002fe20007ffe1ff */
[----:B------:R-:W0:Y:S02]  /*abb0*/  LDC R6, c[0x0][0x618] ;  /* 0x00018600ff067b82 */ /* 0x000e240000000800 */
[----:B------:R-:W-:-:S02]  /*abc0*/  IMAD.X R5, RZ, RZ, ~R0, P0 ;  /* 0x000000ffff057224 */ /* 0x000fc400000e0e00 */
[----:B------:R-:W-:Y:S02]  /*abd0*/  IMAD R26, R21, R20, R12 ;  /* 0x00000014151a7224 */ /* 0x000fe400078e020c */
[-C--:B------:R-:W-:Y:S02]  /*abe0*/  IMAD R0, R5, R14.reuse, RZ ;  /* 0x0000000e05007224 */ /* 0x080fe400078e02ff */
[----:B------:R-:W1:Y:S01]  /*abf0*/  LDC R8, c[0x0][0x608] ;  /* 0x00018200ff087b82 */ /* 0x000e620000000800 */
[----:B------:R-:W-:-:S04]  /*ac00*/  IMAD.WIDE.U32 R4, R3, R14, R16 ;  /* 0x0000000e03047225 */ /* 0x000fc800078e0010 */
[----:B------:R-:W-:Y:S01]  /*ac10*/  IMAD R3, R3, R15, R0 ;  /* 0x0000000f03037224 */ /* 0x000fe200078e0200 */
[----:B------:R-:W-:Y:S02]  /*ac20*/  I2FP.F32.U32 R0, R24 ;  /* 0x0000001800007245 */ /* 0x000fe40000201000 */
[----:B------:R-:W2:Y:S01]  /*ac30*/  LDC R28, c[0x0][0x658] ;  /* 0x00019600ff1c7b82 */ /* 0x000ea20000000800 */
[----:B------:R-:W-:Y:S01]  /*ac40*/  IMAD.IADD R3, R5, 0x1, R3 ;  /* 0x0000000105037824 */ /* 0x000fe200078e0203 */
[----:B-----5:R-:W-:Y:S01]  /*ac50*/  ISETP.NE.U32.AND P0, PT, R30, RZ, PT ;  /* 0x000000ff1e00720c */ /* 0x020fe20003f05070 */
[----:B------:R-:W-:Y:S01]  /*ac60*/  FMUL R0, R0, UR4 ;  /* 0x0000000400007c20 */ /* 0x000fe20008400000 */
[----:B------:R-:W-:Y:S02]  /*ac70*/  IMAD.MOV.U32 R5, RZ, RZ, -0x1 ;  /* 0xffffffffff057424 */ /* 0x000fe400078e00ff */
[----:B------:R-:W-:Y:S01]  /*ac80*/  ISETP.NE.AND.EX P0, PT, R31, RZ, PT, P0 ;  /* 0x000000ff1f00720c */ /* 0x000fe20003f05300 */
[----:B------:R1:W2:Y:S01]  /*ac90*/  F2I.U32.TRUNC.NTZ R13, R0 ;  /* 0x00000000000d7305 */ /* 0x0002a2000020f000 */
[----:B------:R-:W3:Y:S01]  /*aca0*/  LDC R15, c[0x0][0x148] ;  /* 0x00005200ff0f7b82 */ /* 0x000ee20000000800 */
[----:B0-----:R-:W-:-:S02]  /*acb0*/  SHF.R.U64 R12, R4, R6, R3 ;  /* 0x00000006040c7219 */ /* 0x001fc40000001203 */
[----:B------:R-:W-:-:S05]  /*acc0*/  SHF.R.U32.HI R3, RZ, R6, R3 ;  /* 0x00000006ff037219 */ /* 0x000fca0000011603 */
[----:B------:R-:W0:Y:S01]  /*acd0*/  LDC R20, c[0x0][0x600] ;  /* 0x00018000ff147b82 */ /* 0x000e220000000800 */
[-CC-:B-1----:R-:W-:Y:S02]  /*ace0*/  SHF.R.U64 R10, R12, R8.reuse, R3.reuse ;  /* 0x000000080c0a7219 */ /* 0x182fe40000001203 */
[----:B------:R-:W-:-:S05]  /*acf0*/  SHF.R.U32.HI R3, RZ, R8, R3 ;  /* 0x00000008ff037219 */ /* 0x000fca0000011603 */
[----:B------:R-:W1:Y:S01]  /*ad00*/  LDC R21, c[0x0][0x648] ;  /* 0x00019200ff157b82 */ /* 0x000e620000000800 */
[-C--:B--2---:R-:W-:Y:S02]  /*ad10*/  SHF.L.U32 R4, R5, R28.reuse, RZ ;  /* 0x0000001c05047219 */ /* 0x084fe400000006ff */
[-CC-:B------:R-:W-:Y:S02]  /*ad20*/  SHF.R.U64 R14, R10, R28.reuse, R3.reuse ;  /* 0x0000001c0a0e7219 */ /* 0x180fe40000001203 */
[----:B------:R-:W-:Y:S02]  /*ad30*/  SHF.R.U32.HI R5, RZ, R28, R3 ;  /* 0x0000001cff057219 */ /* 0x000fe40000011603 */
[----:B------:R-:W-:Y:S01]  /*ad40*/  LOP3.LUT R153, RZ, R4, RZ, 0x33, !PT ;  /* 0x00000004ff997212 */ /* 0x000fe200078e33ff */
[----:B------:R-:W2:Y:S01]  /*ad50*/  LDC R25, c[0x0][0x638] ;  /* 0x00018e00ff197b82 */ /* 0x000ea20000000800 */
[----:B------:R-:W-:Y:S01]  /*ad60*/  SHF.L.U32 R28, R7, R28, RZ ;  /* 0x0000001c071c7219 */ /* 0x000fe200000006ff */
[----:B------:R-:W-:-:S06]  /*ad70*/  IMAD.MOV.U32 R4, RZ, RZ, R14 ;  /* 0x000000ffff047224 */ /* 0x000fcc00078e000e */
[----:B------:R-:W0:Y:S01]  /*ad80*/  LDC R27, c[0x0][0x610] ;  /* 0x00018400ff1b7b82 */ /* 0x000e220000000800 */
[----:B------:R-:W-:Y:S05]  /*ad90*/  @!P0 BRA `(.L_x_289) ;  /* 0x0000000000288947 */ /* 0x000fea0003800000 */
[----:B------:R-:W5:Y:S02]  /*ada0*/  LDC R3, c[0x0][0x64c] ;  /* 0x00019300ff037b82 */ /* 0x000f640000000800 */
[----:B-----5:R-:W-:-:S05]  /*adb0*/  IADD3 R3, P0, R14, R3, RZ ;  /* 0x000000030e037210 */ /* 0x020fca0007f1e0ff */
        /* <DEDUP_REMOVED lines=8> */
.L_x_289:
[----:B------:R-:W-:Y:S01]  /*ae40*/  ISETP.NE.AND P0, PT, R2, 0x1, PT ;  /* 0x000000010200780c */ /* 0x000fe20003f05270 */
[----:B------:R-:W-:Y:S01]  /*ae50*/  IMAD.MOV R13, RZ, RZ, -R13 ;  /* 0x000000ffff0d7224 */ /* 0x000fe200078e0a0d */
[----:B-1----:R-:W-:Y:S01]  /*ae60*/  SHF.R.U64 R0, R4, R21, R5 ;  /* 0x0000001504007219 */ /* 0x002fe20000001205 */
[----:B0-----:R-:W-:Y:S01]  /*ae70*/  VIADD R5, R20, 0xffffffff ;  /* 0xffffffff14057836 */ /* 0x001fe20000000000 */
[----:B------:R-:W-:-:S03]  /*ae80*/  LOP3.LUT R153, R10, R153, RZ, 0xc0, !PT ;  /* 0x000000990a997212 */ /* 0x000fc600078ec0ff */
[----:B------:R-:W-:Y:S01]  /*ae90*/  IMAD.MOV R3, RZ, RZ, -R0 ;  /* 0x000000ffff037224 */ /* 0x000fe200078e0a00 */
[----:B------:R-:W-:Y:S01]  /*aea0*/  LOP3.LUT R5, R12, R5, RZ, 0xc0, !PT ;  /* 0x000000050c057212 */ /* 0x000fe200078ec0ff */
[----:B------:R-:W-:Y:S02]  /*aeb0*/  IMAD R153, R28, R0, R153 ;  /* 0x000000001c997224 */ /* 0x000fe400078e0299 */
[----:B--2---:R-:W-:Y:S02]  /*aec0*/  IMAD R0, R3, R25, R14 ;  /* 0x0000001903007224 */ /* 0x004fe400078e020e */
[----:B---3--:R-:W-:Y:S02]  /*aed0*/  @P0 IMAD R26, R15, R13, R24 ;  /* 0x0000000d0f1a0224 */ /* 0x008fe400078e0218 */
[----:B------:R-:W-:Y:S02]  /*aee0*/  IMAD R4, R0, R20, R5 ;  /* 0x0000001400047224 */ /* 0x000fe400078e0205 */
[----:B------:R-:W-:-:S02]  /*aef0*/  IMAD R153, R153, R27, R26 ;  /* 0x0000001b99997224 */ /* 0x000fc400078e021a */
[----:B------:R-:W-:-:S03]  /*af00*/  IMAD.MOV.U32 R3, RZ, RZ, 0x1 ;  /* 0x00000001ff037424 */ /* 0x000fc600078e00ff */
[----:B------:R-:W-:Y:S02]  /*af10*/  SEL R154, R4, R153, !P0 ;  /* 0x00000099049a7207 */ /* 0x000fe40004000000 */
[----:B------:R-:W-:Y:S02]  /*af20*/  PRMT R0, R3, 0x7610, R0 ;  /* 0x0000761003007816 */ /* 0x000fe40000000000 */
[----:B------:R-:W-:-:S07]  /*af30*/  SEL R153, R153, R4, !P0 ;  /* 0x0000000499997207 */ /* 0x000fce0004000000 */
.L_x_287:
[----:B------:R-:W-:-:S13]  /*af40*/  LOP3.LUT P0, RZ, R0, 0xff, RZ, 0xc0, !PT ;  /* 0x000000ff00ff7812 */ /* 0x000fda000780c0ff */
[----:B------:R-:W-:Y:S05]  /*af50*/  @P0 BRA `(.L_x_290) ;  /* 0xffffff6000b00947 */ /* 0x000fea000383ffff */
[----:B------:R-:W-:Y:S05]  /*af60*/  EXIT ;  /* 0x000000000000794d */ /* 0x000fea0003800000 */
.L_x_7:
[----:B0-----:R-:W-:Y:S01]  /*af70*/  ULDC.64 UR4, c[0x0][0x650] ;  /* 0x0001940000047ab9 */ /* 0x001fe20000000a00 */
[----:B------:R-:W-:Y:S01]  /*af80*/  PRMT R6, RZ, 0x7610, R6 ;  /* 0x00007610ff067816 */ /* 0x000fe20000000006 */
[----:B------:R-:W-:Y:S01]  /*af90*/  IMAD.MOV.U32 R20, RZ, RZ, -0x1 ;  /* 0xffffffffff147424 */ /* 0x000fe200078e00ff */
[----:B------:R-:W-:Y:S01]  /*afa0*/  ISETP.GE.U32.AND P0, PT, R16, UR4, PT ;  /* 0x0000000410007c0c */ /* 0x000fe2000bf06070 */
[----:B------:R-:W-:Y:S01]  /*afb0*/  IMAD.MOV.U32 R13, RZ, RZ, -0x1 ;  /* 0xffffffffff0d7424 */ /* 0x000fe200078e00ff */
[----:B------:R-:W-:Y:S02]  /*afc0*/  MOV R11, 0xffffffff ;  /* 0xffffffff000b7802 */ /* 0x000fe40000000f00 */
        /* <DEDUP_REMOVED lines=20> */
.L_x_292:
[----:B------:R-:W0:Y:S01]  /*b110*/  LDC.64 R28, c[0x0][0x640] ;  /* 0x00019000ff1c7b82 */ /* 0x000e220000000a00 */
[-CC-:B------:R-:W-:Y:S01]  /*b120*/  SHF.R.U64 R22, R12, R6.reuse, R13.reuse ;  /* 0x000000060c167219 */ /* 0x180fe2000000120d */
[----:B------:R-:W-:Y:S01]  /*b130*/  IMAD.MOV.U32 R30, RZ, RZ, 0x1 ;  /* 0x00000001ff1e7424 */ /* 0x000fe200078e00ff */
[----:B------:R-:W-:Y:S02]  /*b140*/  SHF.R.U32.HI R6, RZ, R6, R13 ;  /* 0x00000006ff067219 */ /* 0x000fe4000001160d */
        /* <DEDUP_REMOVED lines=9> */
[----:B------:R-:W-:-:S03]  /*b1e0*/  IMAD.IADD R9, R9, 0x1, R11 ;  /* 0x0000000109097824 */ /* 0x000fc600078e020b */
[----:B------:R-:W-:-:S03]  /*b1f0*/  ISETP.NE.AND.EX P0, PT, R29, RZ, PT, P0 ;  /* 0x000000ff1d00720c */ /* 0x000fc60003f05300 */
[----:B------:R-:W0:Y:S01]  /*b200*/  LDC R20, c[0x0][0x600] ;  /* 0x00018000ff147b82 */ /* 0x000e220000000800 */
[-CC-:B-1----:R-:W-:Y:S01]  /*b210*/  SHF.R.U64 R14, R8, R10.reuse, R9.reuse ;  /* 0x0000000a080e7219 */ /* 0x182fe20000001209 */
[----:B------:R-:W-:Y:S01]  /*b220*/  IMAD.MOV.U32 R8, RZ, RZ, -0x1 ;  /* 0xffffffffff087424 */ /* 0x000fe200078e00ff */
[----:B------:R-:W-:-:S05]  /*b230*/  SHF.R.U32.HI R9, RZ, R10, R9 ;  /* 0x0000000aff097219 */ /* 0x000fca0000011609 */
[----:B------:R-:W1:Y:S01]  /*b240*/  LDC R24, c[0x0][0x648] ;  /* 0x00019200ff187b82 */ /* 0x000e620000000800 */
[-CC-:B--2---:R-:W-:Y:S02]  /*b250*/  SHF.R.U64 R23, R14, R12.reuse, R9.reuse ;  /* 0x0000000c0e177219 */ /* 0x184fe40000001209 */
[----:B------:R-:W-:-:S05]  /*b260*/  SHF.R.U32.HI R6, RZ, R12, R9 ;  /* 0x0000000cff067219 */ /* 0x000fca0000011609 */
[----:B------:R-:W2:Y:S01]  /*b270*/  LDC R26, c[0x0][0x638] ;  /* 0x00018e00ff1a7b82 */ /* 0x000ea20000000800 */
[-C--:B---3--:R-:W-:Y:S02]  /*b280*/  SHF.L.U32 R8, R8, R27.reuse, RZ ;  /* 0x0000001b08087219 */ /* 0x088fe400000006ff */
[-CC-:B------:R-:W-:Y:S02]  /*b290*/  SHF.R.U64 R25, R23, R27.reuse, R6.reuse ;  /* 0x0000001b17197219 */ /* 0x180fe40000001206 */
[----:B------:R-:W-:Y:S02]  /*b2a0*/  LOP3.LUT R32, RZ, R8, RZ, 0x33, !PT ;  /* 0x00000008ff207212 */ /* 0x000fe400078e33ff */
[----:B------:R-:W-:Y:S01]  /*b2b0*/  SHF.R.U32.HI R9, RZ, R27, R6 ;  /* 0x0000001bff097219 */ /* 0x000fe20000011606 */
[----:B------:R-:W3:Y:S01]  /*b2c0*/  LDC R31, c[0x0][0x610] ;  /* 0x00018400ff1f7b82 */ /* 0x000ee20000000800 */
[----:B------:R-:W-:Y:S01]  /*b2d0*/  MOV R8, R25 ;  /* 0x0000001900087202 */ /* 0x000fe20000000f00 */
[----:B------:R-:W-:Y:S06]  /*b2e0*/  @!P0 BRA `(.L_x_293) ;  /* 0x0000000000288947 */ /* 0x000fec0003800000 */
        /* <DEDUP_REMOVED lines=10> */
.L_x_293:
[----:B------:R-:W-:Y:S01]  /*b390*/  ISETP.NE.AND P0, PT, R2, 0x1, PT ;  /* 0x000000010200780c */ /* 0x000fe20003f05270 */
[----:B------:R-:W-:Y:S01]  /*b3a0*/  IMAD.MOV.U32 R13, RZ, RZ, R22 ;  /* 0x000000ffff0d7224 */ /* 0x000fe200078e0016 */
[----:B-1----:R-:W-:Y:S01]  /*b3b0*/  SHF.R.U64 R6, R8, R24, R9 ;  /* 0x0000001808067219 */ /* 0x002fe20000001209 */
[----:B0-----:R-:W-:Y:S01]  /*b3c0*/  VIADD R9, R20, 0xffffffff ;  /* 0xffffffff14097836 */ /* 0x001fe20000000000 */
[----:B------:R-:W-:Y:S02]  /*b3d0*/  SHF.L.U32 R30, R30, R27, RZ ;  /* 0x0000001b1e1e7219 */ /* 0x000fe400000006ff */
[----:B------:R-:W-:Y:S01]  /*b3e0*/  LOP3.LUT R5, R23, R32, RZ, 0xc0, !PT ;  /* 0x0000002017057212 */ /* 0x000fe200078ec0ff */
[----:B------:R-:W-:-:S04]  /*b3f0*/  IMAD.MOV R8, RZ, RZ, -R6 ;  /* 0x000000ffff087224 */ /* 0x000fc800078e0a06 */
[----:B------:R-:W-:Y:S01]  /*b400*/  IMAD R6, R30, R6, R5 ;  /* 0x000000061e067224 */ /* 0x000fe200078e0205 */
[----:B------:R-:W-:Y:S01]  /*b410*/  LOP3.LUT R5, R14, R9, RZ, 0xc0, !PT ;  /* 0x000000090e057212 */ /* 0x000fe200078ec0ff */
[----:B------:R-:W-:Y:S02]  /*b420*/  @P0 IMAD R3, R7, R21, R4 ;  /* 0x0000001507030224 */ /* 0x000fe400078e0204 */
[----:B--2---:R-:W-:Y:S02]  /*b430*/  IMAD R4, R8, R26, R25 ;  /* 0x0000001a08047224 */ /* 0x004fe400078e0219 */
[----:B---3--:R-:W-:Y:S02]  /*b440*/  IMAD R3, R6, R31, R3 ;  /* 0x0000001f06037224 */ /* 0x008fe400078e0203 */
[----:B------:R-:W-:Y:S02]  /*b450*/  IMAD R4, R4, R20, R5 ;  /* 0x0000001404047224 */ /* 0x000fe400078e0205 */
[----:B------:R-:W-:-:S03]  /*b460*/  IMAD.MOV.U32 R6, RZ, RZ, 0x1 ;  /* 0x00000001ff067424 */ /* 0x000fc600078e00ff */
[----:B------:R-:W-:Y:S02]  /*b470*/  SEL R20, R4, R3, !P0 ;  /* 0x0000000304147207 */ /* 0x000fe40004000000 */
[----:B------:R-:W-:-:S07]  /*b480*/  SEL R11, R3, R4, !P0 ;  /* 0x00000004030b7207 */ /* 0x000fce0004000000 */
.L_x_291:
[----:B------:R-:W-:-:S08]  /*b490*/  NOP ;  /* 0x0000000000007918 */ /* 0x000fd00000000000 */
[----:B------:R-:W0:-:S00]  /*b4a0*/  USETMAXREG.DEALLOC.CTAPOOL 0x28 ;  /* 0x00000028000079c8 */ /* 0x000e0000080e0500 */
[----:B0-----:R-:W-:-:S13]  /*b4b0*/  ISETP.NE.AND P0, PT, R0, RZ, PT ;  /* 0x000000ff0000720c */ /* 0x001fda0003f05270 */
[----:B------:R-:W-:Y:S05]  /*b4c0*/  @P0 EXIT ;  /* 0x000000000000094d */ /* 0x000fea0003800000 */
[----:B------:R-:W-:Y:S01]  /*b4d0*/  LOP3.LUT P0, RZ, R6, 0xff, RZ, 0xc0, !PT ;  /* 0x000000ff06ff7812 */ /* 0x000fe2000780c0ff */
[----:B------:R-:W-:Y:S02]  /*b4e0*/  IMAD.MOV.U32 R0, RZ, RZ, 0x1 ;  /* 0x00000001ff007424 */ /* 0x000fe400078e00ff */
[----:B------:R-:W-:-:S10]  /*b4f0*/  IMAD.MOV.U32 R12, RZ, RZ, RZ ;  /* 0x000000ffff0c7224 */ /* 0x000fd400078e00ff */
[----:B------:R-:W-:Y:S05]  /*b500*/  @!P0 BRA `(.L_x_294) ;  /* 0x0000000c007c8947 */ /* 0x000fea0003800000 */
[----:B------:R-:W0:Y:S01]  /*b510*/  LDC R0, c[0x0][0x28c] ;  /* 0x0000a300ff007b82 */ /* 0x000e220000000800 */
[----:B------:R-:W-:Y:S01]  /*b520*/  ULDC UR5, c[0x0][0x658] ;  /* 0x0001960000057ab9 */ /* 0x000fe20000000800 */
[----:B------:R-:W-:Y:S01]  /*b530*/  UMOV UR11, 0xffffffff ;  /* 0xffffffff000b7882 */ /* 0x000fe20000000000 */
[----:B------:R-:W-:Y:S01]  /*b540*/  UMOV UR15, 0x1 ;  /* 0x00000001000f7882 */ /* 0x000fe20000000000 */
[----:B------:R-:W-:Y:S01]  /*b550*/  USHF.L.U32 UR11, UR11, UR5, URZ ;  /* 0x000000050b0b7299 */ /* 0x000fe2000800063f */
[----:B------:R-:W-:Y:S01]  /*b560*/  BSSY B0, `(.L_x_294) ;  /* 0x00000d9000007945 */ /* 0x000fe20003800000 */
[----:B------:R-:W-:Y:S01]  /*b570*/  ULDC UR9, c[0x0][0xc] ;  /* 0x0000030000097ab9 */ /* 0x000fe20000000800 */
[----:B------:R-:W-:Y:S01]  /*b580*/  ULDC UR14, c[0x0][0x10] ;  /* 0x00000400000e7ab9 */ /* 0x000fe20000000800 */
[----:B------:R-:W1:Y:S01]  /*b590*/  S2UR UR8, SR_CgaCtaId ;  /* 0x00000000000879c3 */ /* 0x000e620000008800 */
[----:B------:R-:W-:Y:S01]  /*b5a0*/  ULOP3.LUT UR13, URZ, UR11, URZ, 0x33, !UPT ;  /* 0x0000000b3f0d7292 */ /* 0x000fe2000f8e333f */
[----:B------:R-:W-:Y:S01]  /*b5b0*/  IMAD.MOV.U32 R10, RZ, RZ, 0x1 ;  /* 0x00000001ff0a7424 */ /* 0x000fe200078e00ff */
[----:B------:R-:W-:Y:S01]  /*b5c0*/  LOP3.LUT R9, R19, 0x2, RZ, 0xfc, !PT ;  /* 0x0000000213097812 */ /* 0x000fe200078efcff */
[----:B------:R-:W-:Y:S01]  /*b5d0*/  IMAD.MOV.U32 R12, RZ, RZ, RZ ;  /* 0x000000ffff0c7224 */ /* 0x000fe200078e00ff */
[----:B------:R-:W-:Y:S01]  /*b5e0*/  ULDC UR4, c[0x0][0x600] ;  /* 0x0001800000047ab9 */ /* 0x000fe20000000800 */
[----:B------:R-:W-:Y:S01]  /*b5f0*/  UMOV UR18, 0x5 ;  /* 0x0000000500127882 */ /* 0x000fe20000000000 */
[----:B------:R-:W-:-:S02]  /*b600*/  UIADD3 UR4, UR4, -0x1, URZ ;  /* 0xffffffff04047890 */ /* 0x000fc4000fffe03f */
[----:B------:R-:W-:Y:S01]  /*b610*/  USHF.L.U32 UR5, UR15, UR5, URZ ;  /* 0x000000050f057299 */ /* 0x000fe2000800063f */
[----:B------:R-:W-:Y:S01]  /*b620*/  ULDC.64 UR28, c[0x0][0x198] ;  /* 0x00006600001c7ab9 */ /* 0x000fe20000000a00 */
[----:B0-----:R-:W-:-:S05]  /*b630*/  VIADD R0, R0, 0x3f ;  /* 0x0000003f00007836 */ /* 0x001fca0000000000 */
[----:B------:R-:W-:Y:S01]  /*b640*/  SHF.R.S32.HI R3, RZ, 0x1f, R0 ;  /* 0x0000001fff037819 */ /* 0x000fe20000011400 */
[----:B-1----:R-:W-:-:S03]  /*b650*/  ULOP3.LUT UR10, UR8, 0x1, URZ, 0xc0, !UPT ;  /* 0x00000001080a7892 */ /* 0x002fc6000f8ec03f */
[----:B------:R-:W-:Y:S01]  /*b660*/  LEA.HI R3, R3, R0, RZ, 0x6 ;  /* 0x0000000003037211 */ /* 0x000fe200078f30ff */
[----:B------:R-:W-:Y:S01]  /*b670*/  USHF.R.U32.HI UR25, URZ, 0x1, UR8 ;  /* 0x000000013f197899 */ /* 0x000fe20008011608 */
[----:B------:R-:W-:Y:S01]  /*b680*/  MOV R0, 0x1 ;  /* 0x0000000100007802 */ /* 0x000fe20000000f00 */
[----:B------:R-:W-:Y:S01]  /*b690*/  USHF.L.U32 UR6, UR8, 0x6, URZ ;  /* 0x0000000608067899 */ /* 0x000fe2000800063f */
[----:B------:R-:W-:Y:S01]  /*b6a0*/  SHF.R.S32.HI R3, RZ, 0x6, R3 ;  /* 0x00000006ff037819 */ /* 0x000fe20000011403 */
[----:B------:R-:W-:Y:S02]  /*b6b0*/  USHF.L.U32 UR7, UR8, 0xc, URZ ;  /* 0x0000000c08077899 */ /* 0x000fe4000800063f */
[----:B------:R-:W-:Y:S02]  /*b6c0*/  ULOP3.LUT UR8, UR8, 0xfffffffe, URZ, 0xc0, !UPT ;  /* 0xfffffffe08087892 */ /* 0x000fe4000f8ec03f */
[----:B------:R-:W-:Y:S01]  /*b6d0*/  UISETP.GT.U32.AND UP0, UPT, UR10, 0xffff, UPT ;  /* 0x0000ffff0a00788c */ /* 0x000fe2000bf04070 */
[----:B------:R-:W-:Y:S01]  /*b6e0*/  VIADD R8, R3, 0x1 ;  /* 0x0000000103087836 */ /* 0x000fe20000000000 */
[----:B------:R-:W-:-:S02]  /*b6f0*/  USHF.L.U32 UR11, UR15, UR8, URZ ;  /* 0x000000080f0b7299 */ /* 0x000fc4000800063f */
[----:B------:R-:W-:Y:S02]  /*b700*/  ULOP3.LUT UR12, UR8, 0x1, URZ, 0xfc, !UPT ;  /* 0x00000001080c7892 */ /* 0x000fe4000f8efc3f */
[----:B------:R-:W-:Y:S02]  /*b710*/  UIMAD.WIDE.U32 UR8, UR9, UR14, URZ ;  /* 0x0000000e090872a5 */ /* 0x000fe4000f8e003f */
[----:B------:R-:W-:Y:S01]  /*b720*/  USEL UR10, UR10, 0xffff, !UP0 ;  /* 0x0000ffff0a0a7887 */ /* 0x000fe2000c000000 */
[----:B------:R-:W-:Y:S01]  /*b730*/  ULDC UR14, c[0x0][0x14] ;  /* 0x00000500000e7ab9 */ /* 0x000fe20000000800 */
[----:B------:R-:W-:Y:S02]  /*b740*/  USHF.L.U32 UR12, UR15, UR12, URZ ;  /* 0x0000000c0f0c7299 */ /* 0x000fe4000800063f */
[----:B------:R-:W-:Y:S02]  /*b750*/  UIMAD.WIDE.U32 UR26, UR8, UR14, URZ ;  /* 0x0000000e081a72a5 */ /* 0x000fe4000f8e003f */
[----:B------:R-:W-:-:S02]  /*b760*/  UIMAD UR21, UR9, UR14, URZ ;  /* 0x0000000e091572a4 */ /* 0x000fc4000f8e023f */
[----:B------:R-:W-:Y:S02]  /*b770*/  ULOP3.LUT UR10, UR10, 0xffff, URZ, 0xc0, !UPT ;  /* 0x0000ffff0a0a7892 */ /* 0x000fe4000f8ec03f */
[----:B------:R-:W-:Y:S02]  /*b780*/  ULOP3.LUT UR6, UR6, 0x40, URZ, 0xc0, !UPT ;  /* 0x0000004006067892 */ /* 0x000fe4000f8ec03f */
[----:B------:R-:W-:Y:S02]  /*b790*/  ULOP3.LUT UR7, UR7, 0x1000, URZ, 0xc0, !UPT ;  /* 0x0000100007077892 */ /* 0x000fe4000f8ec03f */
[----:B------:R-:W-:Y:S02]  /*b7a0*/  ULOP3.LUT UR19, UR11, UR12, URZ, 0xfc, !UPT ;  /* 0x0000000c0b137292 */ /* 0x000fe4000f8efc3f */
[----:B------:R-:W-:Y:S02]  /*b7b0*/  UIADD3 UR21, UR27, UR21, URZ ;  /* 0x000000151b157290 */ /* 0x000fe4000fffe03f */
[----:B------:R-:W-:-:S12]  /*b7c0*/  USHF.L.U32 UR18, UR18, UR10, URZ ;  /* 0x0000000a12127299 */ /* 0x000fd8000800063f */
.L_x_305:
[----:B------:R-:W-:-:S03]  /*b7d0*/  UMOV UR8, 0xffffffff ;  /* 0xffffffff00087882 */ /* 0x000fc60000000000 */
[----:B------:R-:W-:Y:S05]  /*b7e0*/  BRA.DIV UR8, `(.L_x_295) ;  /* 0x0000000e08d07947 */ /* 0x000fea000b800000 */
[----:B------:R-:W-:-:S13]  /*b7f0*/  ELECT P6, URZ, PT ;  /* 0x00000000003f782f */ /* 0x000fda00038c0000 */
.L_x_317:
[----:B------:R-:W0:Y:S01]  /*b800*/  LDC R4, c[0x0][0x28c] ;  /* 0x0000a300ff047b82 */ /* 0x000e220000000800 */
[----:B------:R-:W-:Y:S01]  /*b810*/  BSSY B1, `(.L_x_296) ;  /* 0x000003c000017945 */ /* 0x000fe20003800000 */
[----:B0-----:R-:W-:-:S13]  /*b820*/  ISETP.LT.OR P6, PT, R4, 0x1, !P6 ;  /* 0x000000010400780c */ /* 0x001fda00077c1670 */
[----:B------:R-:W-:Y:S05]  /*b830*/  @P6 BRA `(.L_x_297) ;  /* 0x0000000000e46947 */ /* 0x000fea0003800000 */
[----:B------:R-:W-:Y:S01]  /*b840*/  LEA R11, R11, UR25, 0x1 ;  /* 0x000000190b0b7c11 */ /* 0x000fe2000f8e08ff */
[----:B------:R-:W-:Y:S01]  /*b850*/  IMAD.MOV.U32 R21, RZ, RZ, RZ ;  /* 0x000000ffff157224 */ /* 0x000fe200078e00ff */
[----:B------:R-:W-:Y:S01]  /*b860*/  LEA R20, R20, UR6, 0x7 ;  /* 0x0000000614147c11 */ /* 0x000fe2000f8e38ff */
[----:B------:R-:W-:Y:S02]  /*b870*/  IMAD.MOV.U32 R4, RZ, RZ, R8 ;  /* 0x000000ffff047224 */ /* 0x000fe400078e0008 */
[----:B------:R-:W-:Y:S02]  /*b880*/  IMAD.MOV.U32 R5, RZ, RZ, R0 ;  /* 0x000000ffff057224 */ /* 0x000fe400078e0000 */
[----:B------:R-:W-:Y:S02]  /*b890*/  IMAD.MOV.U32 R6, RZ, RZ, R12 ;  /* 0x000000ffff067224 */ /* 0x000fe400078e000c */
[----:B------:R-:W-:-:S07]  /*b8a0*/  IMAD.SHL.U32 R15, R11, 0x80, RZ ;  /* 0x000000800b0f7824 */ /* 0x000fce00078e00ff */
.L_x_300:
[----:B------:R-:W0:Y:S01]  /*b8b0*/  S2R R14, SR_CgaCtaId ;  /* 0x00000000000e7919 */ /* 0x000e220000008800 */
[----:B------:R-:W-:Y:S02]  /*b8c0*/  MOV R7, 0x400 ;  /* 0x0000040000077802 */ /* 0x000fe40000000f00 */
[----:B------:R-:W-:-:S13]  /*b8d0*/  LOP3.LUT P1, RZ, R18, 0x7f, RZ, 0xc0, !PT ;  /* 0x0000007f12ff7812 */ /* 0x000fda000782c0ff */
[----:B------:R-:W1:Y:S01]  /*b8e0*/  @!P1 LDC R11, c[0x0][0x500] ;  /* 0x00014000ff0b9b82 */ /* 0x000e620000000800 */
[----:B0-----:R-:W-:Y:S02]  /*b8f0*/  LEA R22, R14, R7, 0x18 ;  /* 0x000000070e167211 */ /* 0x001fe400078ec0ff */
[----:B------:R-:W-:-:S03]  /*b900*/  SHF.L.U32 R7, R5, 0x1f, RZ ;  /* 0x0000001f05077819 */ /* 0x000fc600000006ff */
[----:B------:R-:W-:-:S04]  /*b910*/  IMAD R14, R6, 0x8, R22 ;  /* 0x00000008060e7824 */ /* 0x000fc800078e0216 */
[----:B------:R-:W0:Y:S02]  /*b920*/  SYNCS.PHASECHK.TRANS64.TRYWAIT P0, [R14+URZ+0x28], R7 ;  /* 0x000028070e0075a7 */ /* 0x000e24000800017f */
[----:B01----:R-:W-:Y:S05]  /*b930*/  @!P0 BRA `(.L_x_298) ;  /* 0x0000000c009c8947 */ /* 0x003fea0003800000 */
.L_x_318:
[----:B0-----:R-:W-:Y:S01]  /*b940*/  PRMT R7, R9, 0x9910, RZ ;  /* 0x0000991009077816 */ /* 0x001fe200000000ff */
[----:B------:R0:W-:Y:S03]  /*b950*/  @!P1 SYNCS.ARRIVE.TRANS64 RZ, [R14+URZ], R11 ;  /* 0x0000000b0eff99a7 */ /* 0x0001e6000800003f */
[----:B------:R-:W-:-:S13]  /*b960*/  ISETP.NE.AND P0, PT, R7, 0x2, PT ;  /* 0x000000020700780c */ /* 0x000fda0003f05270 */
[----:B0-----:R-:W-:Y:S05]  /*b970*/  @P0 BRA `(.L_x_299) ;  /* 0x0000000000040947 */ /* 0x001fea0003800000 */
[----:B------:R-:W-:Y:S01]  /*b980*/  BPT.TRAP 0x1 ;  /* 0x000000040000795c */ /* 0x000fe20000300000 */
.L_x_299:
[----:B------:R-:W-:Y:S01]  /*b990*/  LEA R7, R6, UR25, 0x1 ;  /* 0x0000001906077c11 */ /* 0x000fe2000f8e08ff */
[----:B------:R-:W-:Y:S01]  /*b9a0*/  VIADD R4, R4, 0xffffffff ;  /* 0xffffffff04047836 */ /* 0x000fe20000000000 */
[----:B------:R-:W-:Y:S01]  /*b9b0*/  R2UR UR23, R15 ;  /* 0x000000000f1772ca */ /* 0x000fe200000e0000 */
[----:B------:R-:W-:Y:S01]  /*b9c0*/  UIADD3 UR14, UP0, UR28, 0xf0, URZ ;  /* 0x000000f01c0e7890 */ /* 0x000fe2000ff1e03f */
[----:B------:R-:W-:Y:S01]  /*b9d0*/  R2UR UR9, R14 ;  /* 0x000000000e0972ca */ /* 0x000fe200000e0000 */
[----:B------:R-:W-:Y:S01]  /*b9e0*/  IMAD.SHL.U32 R7, R7, 0x2000, RZ ;  /* 0x0000200007077824 */ /* 0x000fe200078e00ff */
[----:B------:R-:W-:Y:S01]  /*b9f0*/  R2UR UR10, R21 ;  /* 0x00000000150a72ca */ /* 0x000fe200000e0000 */
[----:B------:R-:W-:Y:S01]  /*ba00*/  UIADD3 UR32, UP1, UR28, 0x1f0, URZ ;  /* 0x000001f01c207890 */ /* 0x000fe2000ff3e03f */
[----:B------:R-:W-:Y:S01]  /*ba10*/  R2UR UR12, R13 ;  /* 0x000000000d0c72ca */ /* 0x000fe200000e0000 */
[--C-:B------:R-:W-:Y:S01]  /*ba20*/  IMAD R11, R7, 0x2, R22.reuse ;  /* 0x00000002070b7824 */ /* 0x100fe200078e0216 */
[----:B------:R-:W-:Y:S01]  /*ba30*/  LEA R7, R6, UR7, 0xd ;  /* 0x0000000706077c11 */ /* 0x000fe2000f8e68ff */
[----:B------:R-:W-:Y:S01]  /*ba40*/  UIADD3.X UR15, URZ, UR29, URZ, UP0, !UPT ;  /* 0x0000001d3f0f7290 */ /* 0x000fe200087fe43f */
[----:B------:R-:W-:Y:S01]  /*ba50*/  R2UR UR24, R20 ;  /* 0x00000000141872ca */ /* 0x000fe200000e0000 */
[----:B------:R-:W-:Y:S01]  /*ba60*/  UPRMT UR20, URZ, 0x5410, UR18 ;  /* 0x000054103f147896 */ /* 0x000fe20008000012 */
[----:B------:R-:W-:Y:S01]  /*ba70*/  R2UR UR8, R11 ;  /* 0x000000000b0872ca */ /* 0x000fe200000e0000 */
[----:B------:R-:W-:Y:S01]  /*ba80*/  IMAD R7, R7, 0x2, R22 ;  /* 0x0000000207077824 */ /* 0x000fe200078e0216 */
[----:B------:R-:W-:Y:S01]  /*ba90*/  ISETP.GT.AND P1, PT, R4, 0x1, PT ;  /* 0x000000010400780c */ /* 0x000fe20003f24270 */
[----:B------:R-:W-:Y:S01]  /*baa0*/  UPRMT UR30, URZ, 0x5410, UR19 ;  /* 0x000054103f1e7896 */ /* 0x000fe20008000013 */
[----:B------:R-:W-:Y:S01]  /*bab0*/  IADD3 R6, R6, 0x1, RZ ;  /* 0x0000000106067810 */ /* 0x000fe20007ffe0ff */
[----:B------:R-:W-:Y:S01]  /*bac0*/  UIADD3.X UR33, URZ, UR29, URZ, UP1, !UPT ;  /* 0x0000001d3f217290 */ /* 0x000fe20008ffe43f */
[----:B------:R-:W-:Y:S01]  /*bad0*/  R2UR UR11, R7 ;  /* 0x00000000070b72ca */ /* 0x000fe200000e0000 */
[----:B------:R-:W-:Y:S01]  /*bae0*/  UMOV UR16, 0x0 ;  /* 0x0000000000107882 */ /* 0x000fe20000000000 */
[----:B------:R-:W-:Y:S01]  /*baf0*/  UMOV UR17, 0x10000000 ;  /* 0x1000000000117882 */ /* 0x000fe20000000000 */
[----:B------:R-:W-:Y:S01]  /*bb00*/  ISETP.NE.AND P0, PT, R6, 0x5, PT ;  /* 0x000000050600780c */ /* 0x000fe20003f05270 */
[----:B------:R-:W-:-:S03]  /*bb10*/  VIADD R21, R21, 0x40 ;  /* 0x0000004015157836 */ /* 0x000fc60000000000 */
[----:B------:R-:W-:Y:S01]  /*bb20*/  UIADD3 UR8, UR8, 0x100, URZ ;  /* 0x0000010008087890 */ /* 0x000fe2000fffe03f */
[----:B------:R-:W-:Y:S02]  /*bb30*/  SEL R14, RZ, 0x1, P0 ;  /* 0x00000001ff0e7807 */ /* 0x000fe40000000000 */
[----:B------:R-:W-:Y:S02]  /*bb40*/  SEL R6, R6, RZ, P0 ;  /* 0x000000ff06067207 */ /* 0x000fe40000000000 */
[----:B------:R-:W-:Y:S01]  /*bb50*/  LOP3.LUT R5, R5, R14, RZ, 0x3c, !PT ;  /* 0x0000000e05057212 */ /* 0x000fe200078e3cff */
[----:B------:R-:W-:-:S03]  /*bb60*/  UIADD3 UR22, UR11, 0x28100, URZ ;  /* 0x000281000b167890 */ /* 0x000fc6000fffe03f */
[----:B------:R-:W-:Y:S02]  /*bb70*/  UMOV UR11, UR23 ;  /* 0x00000017000b7c82 */ /* 0x000fe40008000000 */
[----:B------:R0:W-:Y:S02]  /*bb80*/  UTMALDG.3D.MULTICAST [UR8], [UR14], UR20, desc[UR16] ;  /* 0x000010080e0073b4 */ /* 0x0001e40008011814 */
[----:B0-----:R-:W-:Y:S01]  /*bb90*/  UMOV UR8, UR22 ;  /* 0x0000001600087c82 */ /* 0x001fe20008000000 */
[----:B------:R-:W-:Y:S02]  /*bba0*/  UMOV UR11, UR24 ;  /* 0x00000018000b7c82 */ /* 0x000fe40008000000 */
[----:B------:R0:W-:Y:S02]  /*bbb0*/  UTMALDG.3D.MULTICAST [UR8], [UR32], UR30, desc[UR16] ;  /* 0x00001008200073b4 */ /* 0x0001e4000801181e */
[----:B0-----:R-:W-:Y:S05]  /*bbc0*/  @P1 BRA `(.L_x_300) ;  /* 0xfffffffc00381947 */ /* 0x001fea000383ffff */
.L_x_297:
[----:B------:R-:W-:Y:S05]  /*bbd0*/  BSYNC B1 ;  /* 0x0000000000017941 */ /* 0x000fea0003800000 */
.L_x_296:
[----:B------:R-:W-:Y:S01]  /*bbe0*/  LOP3.LUT P1, RZ, R10, 0xff, RZ, 0xc0, !PT ;  /* 0x000000ff0aff7812 */ /* 0x000fe2000782c0ff */
[C---:B------:R-:W-:Y:S01]  /*bbf0*/  IMAD.IADD R12, R3.reuse, 0x1, R12 ;  /* 0x00000001030c7824 */ /* 0x040fe200078e020c */
[----:B------:R-:W-:Y:S01]  /*bc00*/  ULDC.64 UR8, c[0x0][0x650] ;  /* 0x0001940000087ab9 */ /* 0x000fe20000000a00 */
[C---:B------:R-:W-:Y:S01]  /*bc10*/  ISETP.GE.U32.AND P2, PT, R3.reuse, 0x5, PT ;  /* 0x000000050300780c */ /* 0x040fe20003f46070 */
[----:B------:R-:W-:Y:S01]  /*bc20*/  BSSY B1, `(.L_x_301) ;  /* 0x000006a000017945 */ /* 0x000fe20003800000 */
[----:B------:R-:W-:Y:S01]  /*bc30*/  IMAD.MOV.U32 R11, RZ, RZ, -0x1 ;  /* 0xffffffffff0b7424 */ /* 0x000fe200078e00ff */
[----:B------:R-:W-:Y:S01]  /*bc40*/  ISETP.GT.U32.AND P0, PT, R12, 0x4, PT ;  /* 0x000000040c00780c */ /* 0x000fe20003f04070 */
[----:B------:R-:W-:Y:S01]  /*bc50*/  IMAD.MOV.U32 R20, RZ, RZ, -0x1 ;  /* 0xffffffffff147424 */ /* 0x000fe200078e00ff */
[----:B------:R-:W-:Y:S01]  /*bc60*/  PRMT R10, RZ, 0x7610, R10 ;  /* 0x00007610ff0a7816 */ /* 0x000fe2000000000a */
[----:B------:R-:W-:Y:S01]  /*bc70*/  IMAD.MOV.U32 R13, RZ, RZ, -0x1 ;  /* 0xffffffffff0d7424 */ /* 0x000fe200078e00ff */
[----:B------:R-:W-:-:S03]  /*bc80*/  ISETP.LT.U32.AND P0, PT, R3, 0x5, P0 ;  /* 0x000000050300780c */ /* 0x000fc60000701070 */
[----:B------:R-:W0:Y:S01]  /*bc90*/  @P1 S2R R5, SR_CgaCtaId ;  /* 0x0000000000051919 */ /* 0x000e220000008800 */
[----:B------:R-:W-:-:S04]  /*bca0*/  @P1 MOV R4, 0x400 ;  /* 0x0000040000041802 */ /* 0x000fc80000000f00 */
[----:B0-----:R-:W-:Y:S01]  /*bcb0*/  @P1 LEA R6, R5, R4, 0x18 ;  /* 0x0000000405061211 */ /* 0x001fe200078ec0ff */
[----:B------:R-:W-:-:S03]  /*bcc0*/  IMAD.WIDE.U32 R4, R12, -0x33333333, RZ ;  /* 0xcccccccd0c047825 */ /* 0x000fc600078e00ff */
[----:B------:R0:W-:Y:S01]  /*bcd0*/  @P1 SYNCS.ARRIVE.TRANS64.A1T0 RZ, [R6+URZ+0x68], RZ ;  /* 0x000068ff06ff19a7 */ /* 0x0001e2000810003f */
[----:B------:R-:W-:Y:S02]  /*bce0*/  IADD3 R16, P1, R16, UR26, RZ ;  /* 0x0000001a10107c10 */ /* 0x000fe4000ff3e0ff */
[----:B------:R-:W-:Y:S02]  /*bcf0*/  SHF.R.U32.HI R7, RZ, 0x2, R5 ;  /* 0x00000002ff077819 */ /* 0x000fe40000011605 */
[----:B------:R-:W-:Y:S02]  /*bd00*/  SEL R5, RZ, 0x1, !P0 ;  /* 0x00000001ff057807 */ /* 0x000fe40004000000 */
[----:B------:R-:W-:Y:S01]  /*bd10*/  IADD3.X R17, R17, UR21, RZ, P1, !PT ;  /* 0x0000001511117c10 */ /* 0x000fe20008ffe4ff */
[----:B------:R-:W-:Y:S01]  /*bd20*/  IMAD R12, R7, -0x5, R12 ;  /* 0xfffffffb070c7824 */ /* 0x000fe200078e020c */
[----:B------:R-:W-:Y:S02]  /*bd30*/  ISETP.GE.U32.AND P0, PT, R16, UR8, PT ;  /* 0x0000000810007c0c */ /* 0x000fe4000bf06070 */
[----:B------:R-:W-:-:S02]  /*bd40*/  LOP3.LUT R0, R0, R5, RZ, 0x3c, !PT ;  /* 0x0000000500007212 */ /* 0x000fc400078e3cff */
[----:B------:R-:W-:Y:S02]  /*bd50*/  ISETP.GE.U32.AND.EX P0, PT, R17, UR9, PT, P0 ;  /* 0x0000000911007c0c */ /* 0x000fe4000bf06100 */
[----:B------:R-:W-:Y:S02]  /*bd60*/  @P2 LOP3.LUT R0, R0, 0x1, R7, 0x78, !PT ;  /* 0x0000000100002812 */ /* 0x000fe400078e7807 */
[----:B------:R-:W-:-:S09]  /*bd70*/  PRMT R4, RZ, 0x7610, R4 ;  /* 0x00007610ff047816 */ /* 0x000fd20000000004 */
[----:B0-----:R-:W-:Y:S05]  /*bd80*/  @P0 BRA `(.L_x_302) ;  /* 0x00000004004c0947 */ /* 0x001fea0003800000 */
[----:B------:R-:W0:Y:S01]  /*bd90*/  S2R R14, SR_CTAID.X ;  /* 0x00000000000e7919 */ /* 0x000e220000002500 */
[----:B------:R-:W-:Y:S01]  /*bda0*/  ULDC.64 UR8, c[0x0][0x628] ;  /* 0x00018a0000087ab9 */ /* 0x000fe20000000a00 */
[----:B------:R-:W1:Y:S01]  /*bdb0*/  LDC R15, c[0x0][0x144] ;  /* 0x00005100ff0f7b82 */ /* 0x000e620000000800 */
[----:B------:R-:W-:Y:S01]  /*bdc0*/  ISETP.NE.U32.AND P0, PT, RZ, UR8, PT ;  /* 0x00000008ff007c0c */ /* 0x000fe2000bf05070 */
[----:B------:R-:W2:Y:S01]  /*bdd0*/  S2R R11, SR_CTAID.Y ;  /* 0x00000000000b7919 */ /* 0x000ea20000002600 */
[----:B------:R-:W-:Y:S01]  /*bde0*/  ULDC UR10, c[0x0][0x150] ;  /* 0x00005400000a7ab9 */ /* 0x000fe20000000800 */
[----:B------:R-:W-:Y:S01]  /*bdf0*/  ULDC UR11, c[0x0][0x630] ;  /* 0x00018c00000b7ab9 */ /* 0x000fe20000000800 */
[----:B------:R-:W-:Y:S01]  /*be00*/  ISETP.NE.AND.EX P0, PT, RZ, UR9, PT, P0 ;  /* 0x00000009ff007c0c */ /* 0x000fe2000bf05300 */
[----:B------:R-:W-:Y:S01]  /*be10*/  IMAD.MOV.U32 R4, RZ, RZ, R16 ;  /* 0x000000ffff047224 */ /* 0x000fe200078e0010 */
[----:B0-----:R-:W-:-:S05]  /*be20*/  I2FP.F32.U32 R5, R14 ;  /* 0x0000000e00057245 */ /* 0x001fca0000201000 */
[----:B------:R-:W-:Y:S01]  /*be30*/  FMUL R20, R5, UR10 ;  /* 0x0000000a05147c20 */ /* 0x000fe20008400000 */
[----:B------:R-:W-:-:S05]  /*be40*/  IMAD.MOV.U32 R5, RZ, RZ, R17 ;  /* 0x000000ffff057224 */ /* 0x000fca00078e0011 */
[----:B--2---:R-:W-:Y:S05]  /*be50*/  @!P0 BRA `(.L_x_303) ;  /* 0x0000000000288947 */ /* 0x004fea0003800000 */
[----:B------:R-:W-:Y:S02]  /*be60*/  ULDC UR10, c[0x0][0x634] ;  /* 0x00018d00000a7ab9 */ /* 0x000fe40000000800 */
[----:B------:R-:W-:-:S05]  /*be70*/  IADD3 R5, P0, R16, UR10, RZ ;  /* 0x0000000a10057c10 */ /* 0x000fca000ff1e0ff */
[----:B------:R-:W-:-:S04]  /*be80*/  IMAD.X R13, RZ, RZ, R17, P0 ;  /* 0x000000ffff0d7224 */ /* 0x000fc800000e0611 */
[----:B------:R-:W-:-:S04]  /*be90*/  IMAD.WIDE.U32 R6, R13, UR8, RZ ;  /* 0x000000080d067c25 */ /* 0x000fc8000f8e00ff */
[----:B------:R-:W-:-:S04]  /*bea0*/  IMAD.WIDE.U32 R6, P0, R5, UR9, R6 ;  /* 0x0000000905067c25 */ /* 0x000fc8000f800006 */
[----:B------:R-:W-:-:S04]  /*beb0*/  IMAD.WIDE.U32 R4, R5, UR8, RZ ;  /* 0x0000000805047c25 */ /* 0x000fc8000f8e00ff */
[----:B------:R-:W-:Y:S01]  /*bec0*/  IMAD.MOV.U32 R4, RZ, RZ, R7 ;  /* 0x000000ffff047224 */ /* 0x000fe200078e0007 */
[----:B------:R-:W-:Y:S01]  /*bed0*/  IADD3 RZ, P1, R5, R6, RZ ;  /* 0x0000000605ff7210 */ /* 0x000fe20007f3e0ff */
[----:B------:R-:W-:-:S04]  /*bee0*/  IMAD.X R5, RZ, RZ, RZ, P0 ;  /* 0x000000ffff057224 */ /* 0x000fc800000e06ff */
[----:B------:R-:W-:-:S08]  /*bef0*/  IMAD.WIDE.U32.X R4, R13, UR9, R4, P1 ;  /* 0x000000090d047c25 */ /* 0x000fd000088e0404 */
.L_x_303:
[--C-:B------:R-:W-:Y:S01]  /*bf00*/  SHF.R.U64 R13, R4, UR11, R5.reuse ;  /* 0x0000000b040d7c19 */ /* 0x100fe20008001205 */
[----:B------:R-:W0:Y:S01]  /*bf10*/  F2I.U32.TRUNC.NTZ R20, R20 ;  /* 0x0000001400147305 */ /* 0x000e22000020f000 */
[----:B------:R-:W-:Y:S01]  /*bf20*/  SHF.R.U32.HI R4, RZ, UR11, R5 ;  /* 0x0000000bff047c19 */ /* 0x000fe20008011605 */
[----:B------:R-:W-:Y:S01]  /*bf30*/  ULDC.64 UR8, c[0x0][0x620] ;  /* 0x0001880000087ab9 */ /* 0x000fe20000000a00 */
[----:B------:R-:W-:Y:S01]  /*bf40*/  IADD3 R7, P0, RZ, -R13, RZ ;  /* 0x8000000dff077210 */ /* 0x000fe20007f1e0ff */
[----:B------:R-:W-:Y:S01]  /*bf50*/  ULDC.64 UR10, c[0x0][0x640] ;  /* 0x00019000000a7ab9 */ /* 0x000fe20000000a00 */
[----:B------:R-:W2:Y:S02]  /*bf60*/  LDC R22, c[0x0][0x148] ;  /* 0x00005200ff167b82 */ /* 0x000ea40000000800 */
[----:B------:R-:W-:Y:S02]  /*bf70*/  IADD3.X R4, RZ, ~R4, RZ, P0, !PT ;  /* 0x80000004ff047210 */ /* 0x000fe400007fe4ff */
[----:B------:R-:W-:-:S03]  /*bf80*/  ISETP.NE.U32.AND P0, PT, RZ, UR10, PT ;  /* 0x0000000aff007c0c */ /* 0x000fc6000bf05070 */
[----:B------:R-:W-:Y:S01]  /*bf90*/  IMAD R6, R4, UR8, RZ ;  /* 0x0000000804067c24 */ /* 0x000fe2000f8e02ff */
[----:B------:R-:W-:Y:S01]  /*bfa0*/  ISETP.NE.AND.EX P0, PT, RZ, UR11, PT, P0 ;  /* 0x0000000bff007c0c */ /* 0x000fe2000bf05300 */
[----:B------:R-:W-:Y:S01]  /*bfb0*/  IMAD.WIDE.U32 R4, R7, UR8, R16 ;  /* 0x0000000807047c25 */ /* 0x000fe2000f8e0010 */
[----:B------:R-:W-:-:S03]  /*bfc0*/  ULDC UR8, c[0x0][0x618] ;  /* 0x0001860000087ab9 */ /* 0x000fc60000000800 */
[----:B------:R-:W-:Y:S01]  /*bfd0*/  IMAD R7, R7, UR9, R6 ;  /* 0x0000000907077c24 */ /* 0x000fe2000f8e0206 */
[----:B------:R-:W-:Y:S01]  /*bfe0*/  ULDC UR9, c[0x0][0x154] ;  /* 0x0000550000097ab9 */ /* 0x000fe20000000800 */
[----:B0-----:R-:W-:Y:S02]  /*bff0*/  IMAD.MOV R6, RZ, RZ, -R20 ;  /* 0x000000ffff067224 */ /* 0x001fe400078e0a14 */
[----:B------:R-:W-:Y:S02]  /*c000*/  IMAD.IADD R5, R5, 0x1, R7 ;  /* 0x0000000105057824 */ /* 0x000fe400078e0207 */
[----:B-1----:R-:W-:Y:S01]  /*c010*/  IMAD R14, R15, R6, R14 ;  /* 0x000000060f0e7224 */ /* 0x002fe200078e020e */
[----:B------:R-:W-:Y:S02]  /*c020*/  I2FP.F32.U32 R6, R11 ;  /* 0x0000000b00067245 */ /* 0x000fe40000201000 */
[--C-:B------:R-:W-:Y:S02]  /*c030*/  SHF.R.U64 R15, R4, UR8, R5.reuse ;  /* 0x00000008040f7c19 */ /* 0x100fe40008001205 */
[----:B------:R-:W-:Y:S01]  /*c040*/  SHF.R.U32.HI R4, RZ, UR8, R5 ;  /* 0x00000008ff047c19 */ /* 0x000fe20008011605 */
[----:B------:R-:W-:Y:S01]  /*c050*/  FMUL R6, R6, UR9 ;  /* 0x0000000906067c20 */ /* 0x000fe20008400000 */
[----:B------:R-:W-:-:S02]  /*c060*/  ULDC UR8, c[0x0][0x608] ;  /* 0x0001820000087ab9 */ /* 0x000fc40000000800 */
[--C-:B------:R-:W-:Y:S01]  /*c070*/  SHF.R.U64 R21, R15, UR8, R4.reuse ;  /* 0x000000080f157c19 */ /* 0x100fe20008001204 */
[----:B------:R0:W1:Y:S01]  /*c080*/  F2I.U32.TRUNC.NTZ R24, R6 ;  /* 0x0000000600187305 */ /* 0x000062000020f000 */
[----:B------:R-:W-:Y:S01]  /*c090*/  SHF.R.U32.HI R4, RZ, UR8, R4 ;  /* 0x00000008ff047c19 */ /* 0x000fe20008011604 */
[----:B------:R-:W-:-:S03]  /*c0a0*/  ULDC UR8, c[0x0][0x658] ;  /* 0x0001960000087ab9 */ /* 0x000fc60000000800 */
[--C-:B------:R-:W-:Y:S02]  /*c0b0*/  SHF.R.U64 R20, R21, UR8, R4.reuse ;  /* 0x0000000815147c19 */ /* 0x100fe40008001204 */
[----:B------:R-:W-:-:S03]  /*c0c0*/  SHF.R.U32.HI R23, RZ, UR8, R4 ;  /* 0x00000008ff177c19 */ /* 0x000fc60008011604 */
[----:B------:R-:W-:Y:S02]  /*c0d0*/  IMAD.MOV.U32 R4, RZ, RZ, R20 ;  /* 0x000000ffff047224 */ /* 0x000fe400078e0014 */
[----:B------:R-:W-:Y:S01]  /*c0e0*/  IMAD.MOV.U32 R5, RZ, RZ, R23 ;  /* 0x000000ffff057224 */ /* 0x000fe200078e0017 */
[----:B0-----:R-:W-:Y:S06]  /*c0f0*/  @!P0 BRA `(.L_x_304) ;  /* 0x0000000000288947 */ /* 0x001fec0003800000 */
        /* <DEDUP_REMOVED lines=10> */
.L_x_304:
[----:B------:R-:W-:Y:S01]  /*c1a0*/  ISETP.NE.AND P0, PT, R2, 0x1, PT ;  /* 0x000000010200780c */ /* 0x000fe20003f05270 */
[----:B------:R-:W-:Y:S01]  /*c1b0*/  ULDC UR8, c[0x0][0x648] ;  /* 0x0001920000087ab9 */ /* 0x000fe20000000800 */
[----:B-1----:R-:W-:Y:S01]  /*c1c0*/  IMAD.MOV R24, RZ, RZ, -R24 ;  /* 0x000000ffff187224 */ /* 0x002fe200078e0a18 */
[----:B------:R-:W-:Y:S01]  /*c1d0*/  SHF.R.U64 R4, R4, UR8, R5 ;  /* 0x0000000804047c19 */ /* 0x000fe20008001205 */
[----:B------:R-:W-:Y:S01]  /*c1e0*/  ULDC UR8, c[0x0][0x638] ;  /* 0x00018e0000087ab9 */ /* 0x000fe20000000800 */
[----:B------:R-:W-:Y:S01]  /*c1f0*/  LOP3.LUT R21, R21, UR13, RZ, 0xc0, !PT ;  /* 0x0000000d15157c12 */ /* 0x000fe2000f8ec0ff */
[----:B------:R-:W-:Y:S02]  /*c200*/  ULDC UR9, c[0x0][0x610] ;  /* 0x0001840000097ab9 */ /* 0x000fe40000000800 */
[----:B------:R-:W-:Y:S02]  /*c210*/  IMAD.MOV R5, RZ, RZ, -R4 ;  /* 0x000000ffff057224 */ /* 0x000fe400078e0a04 */
[----:B------:R-:W-:-:S02]  /*c220*/  IMAD R21, R4, UR5, R21 ;  /* 0x0000000504157c24 */ /* 0x000fc4000f8e0215 */
[----:B------:R-:W-:Y:S01]  /*c230*/  IMAD R20, R5, UR8, R20 ;  /* 0x0000000805147c24 */ /* 0x000fe2000f8e0214 */
[----:B------:R-:W-:Y:S01]  /*c240*/  ULDC UR8, c[0x0][0x600] ;  /* 0x0001800000087ab9 */ /* 0x000fe20000000800 */
[----:B--2---:R-:W-:Y:S01]  /*c250*/  @P0 IMAD R14, R22, R24, R11 ;  /* 0x00000018160e0224 */ /* 0x004fe200078e020b */
[----:B------:R-:W-:Y:S01]  /*c260*/  LOP3.LUT R11, R15, UR4, RZ, 0xc0, !PT ;  /* 0x000000040f0b7c12 */ /* 0x000fe2000f8ec0ff */
[----:B------:R-:W-:Y:S02]  /*c270*/  IMAD.MOV.U32 R4, RZ, RZ, 0x1 ;  /* 0x00000001ff047424 */ /* 0x000fe400078e00ff */
[----:B------:R-:W-:Y:S02]  /*c280*/  IMAD R14, R21, UR9, R14 ;  /* 0x00000009150e7c24 */ /* 0x000fe4000f8e020e */
[----:B------:R-:W-:-:S05]  /*c290*/  IMAD R11, R20, UR8, R11 ;  /* 0x00000008140b7c24 */ /* 0x000fca000f8e020b */
[----:B------:R-:W-:Y:S02]  /*c2a0*/  SEL R20, R11, R14, !P0 ;  /* 0x0000000e0b147207 */ /* 0x000fe40004000000 */
[----:B------:R-:W-:-:S07]  /*c2b0*/  SEL R11, R14, R11, !P0 ;  /* 0x0000000b0e0b7207 */ /* 0x000fce0004000000 */
.L_x_302:
[----:B------:R-:W-:Y:S05]  /*c2c0*/  BSYNC B1 ;  /* 0x0000000000017941 */ /* 0x000fea0003800000 */
.L_x_301:
[----:B------:R-:W-:-:S13]  /*c2d0*/  LOP3.LUT P0, RZ, R4, 0xff, RZ, 0xc0, !PT ;  /* 0x000000ff04ff7812 */ /* 0x000fda000780c0ff */
[----:B------:R-:W-:Y:S05]  /*c2e0*/  @P0 BRA `(.L_x_305) ;  /* 0xfffffff400380947 */ /* 0x000fea000383ffff */
[----:B------:R-:W-:Y:S05]  /*c2f0*/  BSYNC B0 ;  /* 0x0000000000007941 */ /* 0x000fea0003800000 */
.L_x_294:
[----:B------:R-:W-:-:S03]  /*c300*/  UMOV UR8, 0xffffffff ;  /* 0xffffffff00087882 */ /* 0x000fc60000000000 */
[----:B------:R-:W-:Y:S05]  /*c310*/  BRA.DIV UR8, `(.L_x_306) ;  /* 0x0000000608387947 */ /* 0x000fea000b800000 */
[----:B------:R-:W-:-:S13]  /*c320*/  ELECT P6, URZ, PT ;  /* 0x00000000003f782f */ /* 0x000fda00038c0000 */
.L_x_321:
[----:B------:R-:W-:Y:S04]  /*c330*/  BSSY B0, `(.L_x_307) ;  /* 0x0000034000007945 */ /* 0x000fe80003800000 */
[----:B------:R-:W-:Y:S05]  /*c340*/  @!P6 BRA `(.L_x_308) ;  /* 0x0000000000c8e947 */ /* 0x000fea0003800000 */
[----:B------:R-:W-:-:S04]  /*c350*/  LOP3.LUT R19, R19, 0x2, RZ, 0xfc, !PT ;  /* 0x0000000213137812 */ /* 0x000fc800078efcff */
[----:B------:R-:W-:-:S13]  /*c360*/  ISETP.NE.AND P0, PT, R19, 0x3, PT ;  /* 0x000000031300780c */ /* 0x000fda0003f05270 */
[----:B------:R-:W-:Y:S05]  /*c370*/  @!P0 BRA `(.L_x_309) ;  /* 0x0000000000048947 */ /* 0x000fea0003800000 */
[----:B------:R-:W-:Y:S01]  /*c380*/  BPT.TRAP 0x1 ;  /* 0x000000040000795c */ /* 0x000fe20000300000 */
.L_x_309:
[----:B------:R-:W0:Y:S01]  /*c390*/  S2R R3, SR_CgaCtaId ;  /* 0x0000000000037919 */ /* 0x000e220000008800 */
[----:B------:R-:W-:-:S04]  /*c3a0*/  MOV R2, 0x400 ;  /* 0x0000040000027802 */ /* 0x000fc80000000f00 */
[----:B0-----:R-:W-:Y:S02]  /*c3b0*/  LEA R3, R3, R2, 0x18 ;  /* 0x0000000203037211 */ /* 0x001fe400078ec0ff */
[----:B------:R-:W-:-:S03]  /*c3c0*/  SHF.L.U32 R2, R0, 0x1f, RZ ;  /* 0x0000001f00027819 */ /* 0x000fc600000006ff */
[----:B------:R-:W-:-:S05]  /*c3d0*/  VIADD R3, R3, 0x28 ;  /* 0x0000002803037836 */ /* 0x000fca0000000000 */
[C---:B------:R-:W-:Y:S01]  /*c3e0*/  LEA R7, R12.reuse, R3, 0x3 ;  /* 0x000000030c077211 */ /* 0x040fe200078e18ff */
[----:B------:R-:W-:-:S03]  /*c3f0*/  VIADD R12, R12, 0x1 ;  /* 0x000000010c0c7836 */ /* 0x000fc60000000000 */
[----:B------:R-:W0:Y:S02]  /*c400*/  SYNCS.PHASECHK.TRANS64.TRYWAIT P0, [R7+URZ], R2 ;  /* 0x00000002070075a7 */ /* 0x000e24000800017f */
[----:B------:R-:W-:-:S04]  /*c410*/  ISETP.NE.AND P1, PT, R12, 0x5, PT ;  /* 0x000000050c00780c */ /* 0x000fc80003f25270 */
[----:B------:R-:W-:Y:S02]  /*c420*/  SEL R5, RZ, 0x1, P1 ;  /* 0x00000001ff057807 */ /* 0x000fe40000800000 */
[----:B------:R-:W-:Y:S02]  /*c430*/  SEL R12, R12, RZ, P1 ;  /* 0x000000ff0c0c7207 */ /* 0x000fe40000800000 */
[----:B------:R-:W-:-:S03]  /*c440*/  LOP3.LUT R5, R0, R5, RZ, 0x3c, !PT ;  /* 0x0000000500057212 */ /* 0x000fc600078e3cff */
[----:B------:R-:W-:Y:S01]  /*c450*/  IMAD R9, R12, 0x8, R3 ;  /* 0x000000080c097824 */ /* 0x000fe200078e0203 */
[----:B------:R-:W-:Y:S01]  /*c460*/  SHF.L.U32 R4, R5, 0x1f, RZ ;  /* 0x0000001f05047819 */ /* 0x000fe200000006ff */
[----:B0-----:R-:W-:Y:S06]  /*c470*/  @!P0 BRA `(.L_x_310) ;  /* 0x0000000400008947 */ /* 0x001fec0003800000 */
.L_x_322:
[----:B------:R-:W1:Y:S01]  /*c480*/  SYNCS.PHASECHK.TRANS64.TRYWAIT P0, [R9+URZ], R4 ;  /* 0x00000004090075a7 */ /* 0x000e62000800017f */
[----:B------:R-:W-:-:S05]  /*c490*/  VIADD R0, R12, 0x1 ;  /* 0x000000010c007836 */ /* 0x000fca0000000000 */
[----:B------:R-:W-:-:S04]  /*c4a0*/  ISETP.NE.AND P1, PT, R0, 0x5, PT ;  /* 0x000000050000780c */ /* 0x000fc80003f25270 */
[----:B0-----:R-:W-:Y:S02]  /*c4b0*/  SEL R2, RZ, 0x1, P1 ;  /* 0x00000001ff027807 */ /* 0x001fe40000800000 */
[----:B------:R-:W-:Y:S02]  /*c4c0*/  SEL R0, R0, RZ, P1 ;  /* 0x000000ff00007207 */ /* 0x000fe40000800000 */
[----:B------:R-:W-:-:S03]  /*c4d0*/  LOP3.LUT R7, R5, R2, RZ, 0x3c, !PT ;  /* 0x0000000205077212 */ /* 0x000fc600078e3cff */
[----:B------:R-:W-:Y:S01]  /*c4e0*/  IMAD R6, R0, 0x8, R3 ;  /* 0x0000000800067824 */ /* 0x000fe200078e0203 */
[----:B------:R-:W-:Y:S01]  /*c4f0*/  SHF.L.U32 R5, R7, 0x1f, RZ ;  /* 0x0000001f07057819 */ /* 0x000fe200000006ff */
[----:B-1----:R-:W-:Y:S06]  /*c500*/  @!P0 BRA `(.L_x_311) ;  /* 0x0000000000f08947 */ /* 0x002fec0003800000 */
.L_x_323:
[----:B------:R-:W1:Y:S01]  /*c510*/  SYNCS.PHASECHK.TRANS64.TRYWAIT P0, [R6+URZ], R5 ;  /* 0x00000005060075a7 */ /* 0x000e62000800017f */
[----:B------:R-:W-:-:S05]  /*c520*/  VIADD R0, R0, 0x1 ;  /* 0x0000000100007836 */ /* 0x000fca0000000000 */
[----:B------:R-:W-:-:S04]  /*c530*/  ISETP.NE.AND P1, PT, R0, 0x5, PT ;  /* 0x000000050000780c */ /* 0x000fc80003f25270 */
[----:B------:R-:W-:Y:S02]  /*c540*/  SEL R2, RZ, 0x1, P1 ;  /* 0x00000001ff027807 */ /* 0x000fe40000800000 */
[----:B------:R-:W-:Y:S02]  /*c550*/  SEL R0, R0, RZ, P1 ;  /* 0x000000ff00007207 */ /* 0x000fe40000800000 */
[----:B------:R-:W-:-:S03]  /*c560*/  LOP3.LUT R7, R7, R2, RZ, 0x3c, !PT ;  /* 0x0000000207077212 */ /* 0x000fc600078e3cff */
[----:B0-----:R-:W-:Y:S01]  /*c570*/  IMAD R9, R0, 0x8, R3 ;  /* 0x0000000800097824 */ /* 0x001fe200078e0203 */
[----:B------:R-:W-:Y:S01]  /*c580*/  SHF.L.U32 R4, R7, 0x1f, RZ ;  /* 0x0000001f07047819 */ /* 0x000fe200000006ff */
[----:B-1----:R-:W-:Y:S06]  /*c590*/  @!P0 BRA `(.L_x_312) ;  /* 0x0000000000e08947 */ /* 0x002fec0003800000 */
.L_x_324:
[----:B------:R-:W1:Y:S01]  /*c5a0*/  SYNCS.PHASECHK.TRANS64.TRYWAIT P0, [R9+URZ], R4 ;  /* 0x00000004090075a7 */ /* 0x000e62000800017f */
[----:B------:R-:W-:-:S05]  /*c5b0*/  VIADD R0, R0, 0x1 ;  /* 0x0000000100007836 */ /* 0x000fca0000000000 */
[----:B------:R-:W-:-:S04]  /*c5c0*/  ISETP.NE.AND P1, PT, R0, 0x5, PT ;  /* 0x000000050000780c */ /* 0x000fc80003f25270 */
[----:B------:R-:W-:Y:S02]  /*c5d0*/  SEL R2, RZ, 0x1, P1 ;  /* 0x00000001ff027807 */ /* 0x000fe40000800000 */
[----:B------:R-:W-:Y:S02]  /*c5e0*/  SEL R0, R0, RZ, P1 ;  /* 0x000000ff00007207 */ /* 0x000fe40000800000 */
[----:B------:R-:W-:Y:S01]  /*c5f0*/  LOP3.LUT R2, R7, R2, RZ, 0x3c, !PT ;  /* 0x0000000207027212 */ /* 0x000fe200078e3cff */
[----:B-1----:R-:W-:Y:S06]  /*c600*/  @!P0 BRA `(.L_x_313) ;  /* 0x0000000000d88947 */ /* 0x002fec0003800000 */
.L_x_325:
[----:B------:R-:W-:Y:S01]  /*c610*/  IMAD R3, R0, 0x8, R3 ;  /* 0x0000000800037824 */ /* 0x000fe200078e0203 */
[----:B------:R-:W-:-:S07]  /*c620*/  SHF.L.U32 R0, R2, 0x1f, RZ ;  /* 0x0000001f02007819 */ /* 0x000fce00000006ff */
.L_x_314:
[----:B--2---:R2:W3:Y:S02]  /*c630*/  SYNCS.PHASECHK.TRANS64.TRYWAIT P0, [R3+URZ], R0 ;  /* 0x00000000030075a7 */ /* 0x0044e4000800017f */
[----:B---3--:R-:W-:Y:S05]  /*c640*/  @!P0 NANOSLEEP.SYNCS 0x989680 ;  /* 0x009896800000895d */ /* 0x008fea0003900000 */
[----:B------:R-:W3:Y:S02]  /*c650*/  @!P0 SYNCS.PHASECHK.TRANS64 P0, [R3+URZ], R0 ;  /* 0x00000000030085a7 */ /* 0x000ee4000800007f */
[----:B---3--:R-:W-:Y:S05]  /*c660*/  @!P0 BRA `(.L_x_314) ;  /* 0xfffffffc00f08947 */ /* 0x008fea000383ffff */
.L_x_308:
[----:B------:R-:W-:Y:S05]  /*c670*/  BSYNC B0 ;  /* 0x0000000000007941 */ /* 0x000fea0003800000 */
.L_x_307:
[----:B------:R-:W-:Y:S05]  /*c680*/  EXIT ;  /* 0x000000000000794d */ /* 0x000fea0003800000 */
.L_x_21:
[----:B----4-:R4:W0:Y:S02]  /*c690*/  SYNCS.PHASECHK.TRANS64.TRYWAIT P1, [R3+URZ], R0 ;  /* 0x00000000030075a7 */ /* 0x010824000802017f */
[----:B0-----:R-:W-:Y:S05]  /*c6a0*/  @!P1 NANOSLEEP.SYNCS 0x989680 ;  /* 0x009896800000995d */ /* 0x001fea0003900000 */
[----:B------:R-:W0:Y:S02]  /*c6b0*/  @!P1 SYNCS.PHASECHK.TRANS64 P1, [R3+URZ], R0 ;  /* 0x00000000030095a7 */ /* 0x000e24000802007f */
[----:B0-----:R-:W-:Y:S05]  /*c6c0*/  @!P1 BRA `(.L_x_21) ;  /* 0xfffffffc00f09947 */ /* 0x001fea000383ffff */
[----:B------:R-:W-:Y:S05]  /*c6d0*/  BRA `(.L_x_20) ;  /* 0xffffff4c00987947 */ /* 0x000fea000383ffff */
.L_x_26:
[----:B-1----:R1:W3:Y:S02]  /*c6e0*/  SYNCS.PHASECHK.TRANS64.TRYWAIT P1, [R5+URZ], R4 ;  /* 0x00000004050075a7 */ /* 0x0022e4000802017f */
[----:B---3--:R-:W-:Y:S05]  /*c6f0*/  @!P1 NANOSLEEP.SYNCS 0x989680 ;  /* 0x009896800000995d */ /* 0x008fea0003900000 */
[----:B------:R-:W3:Y:S02]  /*c700*/  @!P1 SYNCS.PHASECHK.TRANS64 P1, [R5+URZ], R4 ;  /* 0x00000004050095a7 */ /* 0x000ee4000802007f */
[----:B---3--:R-:W-:Y:S05]  /*c710*/  @!P1 BRA `(.L_x_26) ;  /* 0xfffffffc00f09947 */ /* 0x008fea000383ffff */
[----:B------:R-:W-:Y:S05]  /*c720*/  BRA `(.L_x_25) ;  /* 0xffffff5000d87947 */ /* 0x000fea000383ffff */
.L_x_295:
[----:B------:R-:W-:Y:S01]  /*c730*/  BSSY B1, `(.L_x_315) ;  /* 0x0000006000017945 */ /* 0x000fe20003800000 */
[----:B------:R-:W-:-:S07]  /*c740*/  IMAD.MOV.U32 R15, RZ, RZ, -0x1 ;  /* 0xffffffffff0f7424 */ /* 0x000fce00078e00ff */
[----:B------:R-:W-:Y:S05]  /*c750*/  WARPSYNC.COLLECTIVE R15, `(.L_x_316) ;  /* 0x000000000f0c7348 */ /* 0x000fea0003c00000 */
[----:B------:R-:W-:Y:S02]  /*c760*/  ELECT P6, UR62, PT ;  /* 0x00000000003e782f */ /* 0x000fe400038c0000 */
[----:B------:R-:W-:Y:S01]  /*c770*/  MOV R14, UR62 ;  /* 0x0000003e000e7c02 */ /* 0x000fe20008000f00 */
[----:B------:R-:W-:Y:S10]  /*c780*/  ENDCOLLECTIVE ;  /* 0x000000000000791b */ /* 0x000ff40003800000 */
.L_x_316:
[----:B------:R-:W-:Y:S05]  /*c790*/  BSYNC B1 ;  /* 0x0000000000017941 */ /* 0x000fea0003800000 */
.L_x_315:
[----:B------:R-:W-:Y:S05]  /*c7a0*/  BRA `(.L_x_317) ;  /* 0xfffffff000147947 */ /* 0x000fea000383ffff */
.L_x_298:
[----:B0-----:R0:W1:Y:S02]  /*c7b0*/  SYNCS.PHASECHK.TRANS64.TRYWAIT P0, [R14+URZ+0x28], R7 ;  /* 0x000028070e0075a7 */ /* 0x001064000800017f */
[----:B-1----:R-:W-:Y:S05]  /*c7c0*/  @!P0 NANOSLEEP.SYNCS 0x989680 ;  /* 0x009896800000895d */ /* 0x002fea0003900000 */
[----:B------:R-:W1:Y:S02]  /*c7d0*/  @!P0 SYNCS.PHASECHK.TRANS64 P0, [R14+URZ+0x28], R7 ;  /* 0x000028070e0085a7 */ /* 0x000e64000800007f */
[----:B-1----:R-:W-:Y:S05]  /*c7e0*/  @!P0 BRA `(.L_x_298) ;  /* 0xfffffffc00f08947 */ /* 0x002fea000383ffff */
[----:B------:R-:W-:Y:S05]  /*c7f0*/  BRA `(.L_x_318) ;  /* 0xfffffff000507947 */ /* 0x000fea000383ffff */
.L_x_306:
[----:B------:R-:W-:Y:S01]  /*c800*/  BSSY B0, `(.L_x_319) ;  /* 0x0000006000007945 */ /* 0x000fe20003800000 */
[----:B------:R-:W-:-:S07]  /*c810*/  IMAD.MOV.U32 R15, RZ, RZ, -0x1 ;  /* 0xffffffffff0f7424 */ /* 0x000fce00078e00ff */
[----:B------:R-:W-:Y:S05]  /*c820*/  WARPSYNC.COLLECTIVE R15, `(.L_x_320) ;  /* 0x000000000f0c7348 */ /* 0x000fea0003c00000 */
[----:B------:R-:W-:Y:S02]  /*c830*/  ELECT P6, UR62, PT ;  /* 0x00000000003e782f */ /* 0x000fe400038c0000 */
[----:B------:R-:W-:Y:S01]  /*c840*/  MOV R14, UR62 ;  /* 0x0000003e000e7c02 */ /* 0x000fe20008000f00 */
[----:B------:R-:W-:Y:S10]  /*c850*/  ENDCOLLECTIVE ;  /* 0x000000000000791b */ /* 0x000ff40003800000 */
.L_x_320:
[----:B------:R-:W-:Y:S05]  /*c860*/  BSYNC B0 ;  /* 0x0000000000007941 */ /* 0x000fea0003800000 */
.L_x_319:
[----:B------:R-:W-:Y:S05]  /*c870*/  BRA `(.L_x_321) ;  /* 0xfffffff800ac7947 */ /* 0x000fea000383ffff */
.L_x_310:
[----:B0-----:R0:W1:Y:S02]  /*c880*/  SYNCS.PHASECHK.TRANS64.TRYWAIT P0, [R7+URZ], R2 ;  /* 0x00000002070075a7 */ /* 0x001064000800017f */
[----:B-1----:R-:W-:Y:S05]  /*c890*/  @!P0 NANOSLEEP.SYNCS 0x989680 ;  /* 0x009896800000895d */ /* 0x002fea0003900000 */
[----:B------:R-:W1:Y:S02]  /*c8a0*/  @!P0 SYNCS.PHASECHK.TRANS64 P0, [R7+URZ], R2 ;  /* 0x00000002070085a7 */ /* 0x000e64000800007f */
[----:B-1----:R-:W-:Y:S05]  /*c8b0*/  @!P0 BRA `(.L_x_310) ;  /* 0xfffffffc00f08947 */ /* 0x002fea000383ffff */
[----:B------:R-:W-:Y:S05]  /*c8c0*/  BRA `(.L_x_322) ;  /* 0xfffffff800ec7947 */ /* 0x000fea000383ffff */
.L_x_311:
[----:B0-----:R0:W1:Y:S02]  /*c8d0*/  SYNCS.PHASECHK.TRANS64.TRYWAIT P0, [R9+URZ], R4 ;  /* 0x00000004090075a7 */ /* 0x001064000800017f */
[----:B-1----:R-:W-:Y:S05]  /*c8e0*/  @!P0 NANOSLEEP.SYNCS 0x989680 ;  /* 0x009896800000895d */ /* 0x002fea0003900000 */
[----:B------:R-:W1:Y:S02]  /*c8f0*/  @!P0 SYNCS.PHASECHK.TRANS64 P0, [R9+URZ], R4 ;  /* 0x00000004090085a7 */ /* 0x000e64000800007f */
[----:B-1----:R-:W-:Y:S05]  /*c900*/  @!P0 BRA `(.L_x_311) ;  /* 0xfffffffc00f08947 */ /* 0x002fea000383ffff */
[----:B------:R-:W-:Y:S05]  /*c910*/  BRA `(.L_x_323) ;  /* 0xfffffff800fc7947 */ /* 0x000fea000383ffff */
.L_x_312:
[----:B0-----:R0:W1:Y:S02]  /*c920*/  SYNCS.PHASECHK.TRANS64.TRYWAIT P0, [R6+URZ], R5 ;  /* 0x00000005060075a7 */ /* 0x001064000800017f */
[----:B-1----:R-:W-:Y:S05]  /*c930*/  @!P0 NANOSLEEP.SYNCS 0x989680 ;  /* 0x009896800000895d */ /* 0x002fea0003900000 */
[----:B------:R-:W1:Y:S02]  /*c940*/  @!P0 SYNCS.PHASECHK.TRANS64 P0, [R6+URZ], R5 ;  /* 0x00000005060085a7 */ /* 0x000e64000800007f */
[----:B-1----:R-:W-:Y:S05]  /*c950*/  @!P0 BRA `(.L_x_312) ;  /* 0xfffffffc00f08947 */ /* 0x002fea000383ffff */
[----:B------:R-:W-:Y:S05]  /*c960*/  BRA `(.L_x_324) ;  /* 0xfffffffc000c7947 */ /* 0x000fea000383ffff */
.L_x_313:
[----:B-1----:R1:W2:Y:S02]  /*c970*/  SYNCS.PHASECHK.TRANS64.TRYWAIT P0, [R9+URZ], R4 ;  /* 0x00000004090075a7 */ /* 0x0022a4000800017f */
[----:B--2---:R-:W-:Y:S05]  /*c980*/  @!P0 NANOSLEEP.SYNCS 0x989680 ;  /* 0x009896800000895d */ /* 0x004fea0003900000 */
[----:B------:R-:W2:Y:S02]  /*c990*/  @!P0 SYNCS.PHASECHK.TRANS64 P0, [R9+URZ], R4 ;  /* 0x00000004090085a7 */ /* 0x000ea4000800007f */
[----:B--2---:R-:W-:Y:S05]  /*c9a0*/  @!P0 BRA `(.L_x_313) ;  /* 0xfffffffc00f08947 */ /* 0x004fea000383ffff */
[----:B------:R-:W-:Y:S05]  /*c9b0*/  BRA `(.L_x_325) ;  /* 0xfffffffc00147947 */ /* 0x000fea000383ffff */
.L_x_326:
[----:B------:R-:W-:-:S00]  /*c9c0*/  BRA `(.L_x_326) ;  /* 0xfffffffc00fc7947 */ /* 0x000fc0000383ffff */
[----:B------:R-:W-:-:S00]  /*c9d0*/  NOP ;  /* 0x0000000000007918 */ /* 0x000fc00000000000 */
        /* <DEDUP_REMOVED lines=10> */
.L_x_327:


//--------------------- .nv.global.init           --------------------------
	.section	.nv.global.init,"aw",@progbits
.nv.global.init:
	.type		$str$22,@object
	.size		$str$22,($str$23 - $str$22)
$str$22:
        /*0000*/ 	.byte	0x6b, 0x5f, 0x74, 0x69, 0x6c, 0x65, 0x5f, 0x63, 0x6f, 0x75, 0x6e, 0x74, 0x20, 0x3e, 0x3d, 0x20
        /*0010*/ 	.byte	0x31, 0x00
	.type		$str$23,@object
	.size		$str$23,(__unnamed_1 - $str$23)
$str$23:
        /*0012*/ 	.byte	0x2f, 0x74, 0x6d, 0x70, 0x2f, 0x63, 0x75, 0x74, 0x6c, 0x61, 0x73, 0x73, 0x5f, 0x73, 0x77, 0x65
        /*0022*/ 	.byte	0x65, 0x70, 0x5f, 0x73, 0x72, 0x63, 0x2f, 0x69, 0x6e, 0x63, 0x6c, 0x75, 0x64, 0x65, 0x2f, 0x63
        /*0032*/ 	.byte	0x75, 0x74, 0x6c, 0x61, 0x73, 0x73, 0x2f, 0x67, 0x65, 0x6d, 0x6d, 0x2f, 0x63, 0x6f, 0x6c, 0x6c
        /*0042*/ 	.byte	0x65, 0x63, 0x74, 0x69, 0x76, 0x65, 0x2f, 0x73, 0x6d, 0x39, 0x30, 0x5f, 0x6d, 0x6d, 0x61, 0x5f
        /*0052*/ 	.byte	0x74, 0x6d, 0x61, 0x5f, 0x67, 0x6d, 0x6d, 0x61, 0x5f, 0x73, 0x73, 0x5f, 0x77, 0x61, 0x72, 0x70
        /*0062*/ 	.byte	0x73, 0x70, 0x65, 0x63, 0x69, 0x61, 0x6c, 0x69, 0x7a, 0x65, 0x64, 0x2e, 0x68, 0x70, 0x70, 0x00
	.type		__unnamed_1,@object
	.size		__unnamed_1,(.L_0 - __unnamed_1)
__unnamed_1:
        /*0072*/ 	.byte	0x76, 0x6f, 0x69, 0x64, 0x20, 0x63, 0x75, 0x74, 0x6c, 0x61, 0x73, 0x73, 0x3a, 0x3a, 0x67, 0x65
        /* <DEDUP_REMOVED lines=181> */
        /*0bd2*/ 	.byte	0x3a, 0x69, 0x64, 0x65, 0x6e, 0x74, 0x69, 0x74, 0x79, 0x5d, 0x00
.L_0:


//--------------------- .nv.shared._ZN7cutlass13device_kernelINS_4gemm6kernel13GemmUniversalIN4cute5tupleIJiiiiEEENS1_10collective13CollectiveMmaINS1_34MainloopSm90TmaGmmaWarpSpecializedILi5ENS5_IJNS4_1CILi2EEESB_NSA_ILi1EEEEEENS1_35KernelTmaWarpSpecializedCooperativeEEENS5_IJNSA_ILi256EEENSA_ILi128EEENSA_ILi64EEEEEENS_10bfloat16_tENS5_IJlSC_lEEESK_SL_NS4_8TiledMMAINS4_8MMA_AtomIJNS4_4SM904GMMA28MMA_64x128x16_F32BF16BF16_SSILNSP_5MajorE0ELSR_0ELNSP_7ScaleInE1ELSS_1EEEEEENS4_6LayoutINS5_IJSB_SC_SC_EEENS5_IJSC_NSA_ILi0EEESX_EEEEENS5_IJNS4_10UnderscoreES10_S10_EEEEENS4_23SM90_TMA_LOAD_MULTICASTENS4_14ComposedLayoutINS4_7SwizzleILi3ELi4ELi3EEENS4_18smem_ptr_flag_bitsILi16EEENSV_INS5_IJNSA_ILi8EEESI_EEENS5_IJSI_SC_EEEEEEEvNS4_8identityES13_S1D_vS1E_EENS_8epilogue10collective6detail29Sm90TmaWarpSpecializedAdapterINS1H_15DefaultEpilogueISK_SL_SL_NS1G_6thread17LinearCombinationISK_Li1EffLNS1L_9ScaleType4KindE0ELNS_15FloatRoundStyleE2ESK_EENS1_15EpilogueDefaultEEEEEvvEEEEvNT_6ParamsE --------------------------
	.section	.nv.shared._ZN7cutlass13device_kernelINS_4gemm6kernel13GemmUniversalIN4cute5tupleIJiiiiEEENS1_10collective13CollectiveMmaINS1_34MainloopSm90TmaGmmaWarpSpecializedILi5ENS5_IJNS4_1CILi2EEESB_NSA_ILi1EEEEEENS1_35KernelTmaWarpSpecializedCooperativeEEENS5_IJNSA_ILi256EEENSA_ILi128EEENSA_ILi64EEEEEENS_10bfloat16_tENS5_IJlSC_lEEESK_SL_NS4_8TiledMMAINS4_8MMA_AtomIJNS4_4SM904GMMA28MMA_64x128x16_F32BF16BF16_SSILNSP_5MajorE0ELSR_0ELNSP_7ScaleInE1ELSS_1EEEEEENS4_6LayoutINS5_IJSB_SC_SC_EEENS5_IJSC_NSA_ILi0EEESX_EEEEENS5_IJNS4_10UnderscoreES10_S10_EEEEENS4_23SM90_TMA_LOAD_MULTICASTENS4_14ComposedLayoutINS4_7SwizzleILi3ELi4ELi3EEENS4_18smem_ptr_flag_bitsILi16EEENSV_INS5_IJNSA_ILi8EEESI_EEENS5_IJSI_SC_EEEEEEEvNS4_8identityES13_S1D_vS1E_EENS_8epilogue10collective6detail29Sm90TmaWarpSpecializedAdapterINS1H_15DefaultEpilogueISK_SL_SL_NS1G_6thread17LinearCombinationISK_Li1EffLNS1L_9ScaleType4KindE0ELNS_15FloatRoundStyleE2ESK_EENS1_15EpilogueDefaultEEEEEvvEEEEvNT_6ParamsE,"aw",@nobits
	.sectionflags	@""
	.align	16
	.zero		1024


//--------------------- .nv.shared.reserved.0     --------------------------
	.section	.nv.shared.reserved.0,"aw",@nobits
	.weak		__nv_reservedSMEM_offset_0_alias
	.size		__nv_reservedSMEM_offset_0_alias, 0, 0
	.other		__nv_reservedSMEM_offset_0_alias,@"STO_CUDA_RESERVED_SHARED STV_DEFAULT"
__nv_reservedSMEM_offset_0_alias:
	.zero		0


//--------------------- .nv.global                --------------------------
	.section	.nv.global,"aw",@nobits
.nv.global:
	.type		_ZN39_INTERNAL_19ebc687_4_k_cu_2d49e803_39174cute1_E,@object
	.size		_ZN39_INTERNAL_19ebc687_4_k_cu_2d49e803_39174cute1_E,(_ZN39_INTERNAL_19ebc687_4_k_cu_2d49e803_39174cuda3std3__45__cpo6cbeginE - _ZN39_INTERNAL_19ebc687_4_k_cu_2d49e803_39174cute1_E)
_ZN39_INTERNAL_19ebc687_4_k_cu_2d49e803_39174cute1_E:
	.zero		1
	.type		_ZN39_INTERNAL_19ebc687_4_k_cu_2d49e803_39174cuda3std3__45__cpo6cbeginE,@object
	.size		_ZN39_INTERNAL_19ebc687_4_k_cu_2d49e803_39174cuda3std3__45__cpo6cbeginE,(_ZN39_INTERNAL_19ebc687_4_k_cu_2d49e803_39174cuda3std3__48in_placeE - _ZN39_INTERNAL_19ebc687_4_k_cu_2d49e803_39174cuda3std3__45__cpo6cbeginE)
_ZN39_INTERNAL_19ebc687_4_k_cu_2d49e803_39174cuda3std3__45__cpo6cbeginE:
	.zero		1
	.type		_ZN39_INTERNAL_19ebc687_4_k_cu_2d49e803_39174cuda3std3__48in_placeE,@object
	.size		_ZN39_INTERNAL_19ebc687_4_k_cu_2d49e803_39174cuda3std3__48in_placeE,(_ZN39_INTERNAL_19ebc687_4_k_cu_2d49e803_39174cuda3std6ranges3__45__cpo9iter_moveE - _ZN39_INTERNAL_19ebc687_4_k_cu_2d49e803_39174cuda3std3__48in_placeE)
_ZN39_INTERNAL_19ebc687_4_k_cu_2d49e803_39174cuda3std3__48in_placeE:
	.zero		1
	.type		_ZN39_INTERNAL_19ebc687_4_k_cu_2d49e803_39174cuda3std6ranges3__45__cpo9iter_moveE,@object
	.size		_ZN39_INTERNAL_19ebc687_4_k_cu_2d49e803_39174cuda3std6ranges3__45__cpo9iter_moveE,(_ZN39_INTERNAL_19ebc687_4_k_cu_2d49e803_39174cuda3std3__45__cpo5beginE - _ZN39_INTERNAL_19ebc687_4_k_cu_2d49e803_39174cuda3std6ranges3__45__cpo9iter_moveE)
_ZN39_INTERNAL_19ebc687_4_k_cu_2d49e803_39174cuda3std6ranges3__45__cpo9iter_moveE:
	.zero		1
	.type		_ZN39_INTERNAL_19ebc687_4_k_cu_2d49e803_39174cuda3std3__45__cpo5beginE,@object
	.size		_ZN39_INTERNAL_19ebc687_4_k_cu_2d49e803_39174cuda3std3__45__cpo5beginE,(_ZN39_INTERNAL_19ebc687_4_k_cu_2d49e803_39174cuda3std3__441_GLOBAL__N__19ebc687_4_k_cu_2d49e803_39176ignoreE - _ZN39_INTERNAL_19ebc687_4_k_cu_2d49e803_39174cuda3std3__45__cpo5beginE)
_ZN39_INTERNAL_19ebc687_4_k_cu_2d49e803_39174cuda3std3__45__cpo5beginE:
	.zero		1
	.type		_ZN39_INTERNAL_19ebc687_4_k_cu_2d49e803_39174cuda3std3__441_GLOBAL__N__19ebc687_4_k_cu_2d49e803_39176ignoreE,@object
	.size		_ZN39_INTERNAL_19ebc687_4_k_cu_2d49e803_39174cuda3std3__441_GLOBAL__N__19ebc687_4_k_cu_2d49e803_39176ignoreE,(_ZN39_INTERNAL_19ebc687_4_k_cu_2d49e803_39174cute7productE - _ZN39_INTERNAL_19ebc687_4_k_cu_2d49e803_39174cuda3std3__441_GLOBAL__N__19ebc687_4_k_cu_2d49e803_39176ignoreE)
_ZN39_INTERNAL_19ebc687_4_k_cu_2d49e803_39174cuda3std3__441_GLOBAL__N__19ebc687_4_k_cu_2d49e803_39176ignoreE:
	.zero		1
	.type		_ZN39_INTERNAL_19ebc687_4_k_cu_2d49e803_39174cute7productE,@object
	.size		_ZN39_INTERNAL_19ebc687_4_k_cu_2d49e803_39174cute7productE,(_ZN39_INTERNAL_19ebc687_4_k_cu_2d49e803_39174cuda3std3__45__cpo3endE - _ZN39_INTERNAL_19ebc687_4_k_cu_2d49e803_39174cute7productE)
_ZN39_INTERNAL_19ebc687_4_k_cu_2d49e803_39174cute7productE:
	.zero		1
	.type		_ZN39_INTERNAL_19ebc687_4_k_cu_2d49e803_39174cuda3std3__45__cpo3endE,@object
	.size		_ZN39_INTERNAL_19ebc687_4_k_cu_2d49e803_39174cuda3std3__45__cpo3endE,(_ZN39_INTERNAL_19ebc687_4_k_cu_2d49e803_39174cuda3std3__419piecewise_constructE - _ZN39_INTERNAL_19ebc687_4_k_cu_2d49e803_39174cuda3std3__45__cpo3endE)
_ZN39_INTERNAL_19ebc687_4_k_cu_2d49e803_39174cuda3std3__45__cpo3endE:
	.zero		1
	.type		_ZN39_INTERNAL_19ebc687_4_k_cu_2d49e803_39174cuda3std3__419piecewise_constructE,@object
	.size		_ZN39_INTERNAL_19ebc687_4_k_cu_2d49e803_39174cuda3std3__419piecewise_constructE,(_ZN39_INTERNAL_19ebc687_4_k_cu_2d49e803_39174cuda3std3__45__cpo4cendE - _ZN39_INTERNAL_19ebc687_4_k_cu_2d49e803_39174cuda3std3__419piecewise_constructE)
_ZN39_INTERNAL_19ebc687_4_k_cu_2d49e803_39174cuda3std3__419piecewise_constructE:
	.zero		1
	.type		_ZN39_INTERNAL_19ebc687_4_k_cu_2d49e803_39174cuda3std3__45__cpo4cendE,@object
	.size		_ZN39_INTERNAL_19ebc687_4_k_cu_2d49e803_39174cuda3std3__45__cpo4cendE,(_ZN39_INTERNAL_19ebc687_4_k_cu_2d49e803_39174cuda3std6ranges3__45__cpo4swapE - _ZN39_INTERNAL_19ebc687_4_k_cu_2d49e803_39174cuda3std3__45__cpo4cendE)
_ZN39_INTERNAL_19ebc687_4_k_cu_2d49e803_39174cuda3std3__45__cpo4cendE:
	.zero		1
	.type		_ZN39_INTERNAL_19ebc687_4_k_cu_2d49e803_39174cuda3std6ranges3__45__cpo4swapE,@object
	.size		_ZN39_INTERNAL_19ebc687_4_k_cu_2d49e803_39174cuda3std6ranges3__45__cpo4swapE,(.L_8 - _ZN39_INTERNAL_19ebc687_4_k_cu_2d49e803_39174cuda3std6ranges3__45__cpo4swapE)
_ZN39_INTERNAL_19ebc687_4_k_cu_2d49e803_39174cuda3std6ranges3__45__cpo4swapE:
	.zero		1
.L_8:


//--------------------- .nv.constant0._ZN7cutlass13device_kernelINS_4gemm6kernel13GemmUniversalIN4cute5tupleIJiiiiEEENS1_10collective13CollectiveMmaINS1_34MainloopSm90TmaGmmaWarpSpecializedILi5ENS5_IJNS4_1CILi2EEESB_NSA_ILi1EEEEEENS1_35KernelTmaWarpSpecializedCooperativeEEENS5_IJNSA_ILi256EEENSA_ILi128EEENSA_ILi64EEEEEENS_10bfloat16_tENS5_IJlSC_lEEESK_SL_NS4_8TiledMMAINS4_8MMA_AtomIJNS4_4SM904GMMA28MMA_64x128x16_F32BF16BF16_SSILNSP_5MajorE0ELSR_0ELNSP_7ScaleInE1ELSS_1EEEEEENS4_6LayoutINS5_IJSB_SC_SC_EEENS5_IJSC_NSA_ILi0EEESX_EEEEENS5_IJNS4_10UnderscoreES10_S10_EEEEENS4_23SM90_TMA_LOAD_MULTICASTENS4_14ComposedLayoutINS4_7SwizzleILi3ELi4ELi3EEENS4_18smem_ptr_flag_bitsILi16EEENSV_INS5_IJNSA_ILi8EEESI_EEENS5_IJSI_SC_EEEEEEEvNS4_8identityES13_S1D_vS1E_EENS_8epilogue10collective6detail29Sm90TmaWarpSpecializedAdapterINS1H_15DefaultEpilogueISK_SL_SL_NS1G_6thread17LinearCombinationISK_Li1EffLNS1L_9ScaleType4KindE0ELNS_15FloatRoundStyleE2ESK_EENS1_15EpilogueDefaultEEEEEvvEEEEvNT_6ParamsE --------------------------
	.section	.nv.constant0._ZN7cutlass13device_kernelINS_4gemm6kernel13GemmUniversalIN4cute5tupleIJiiiiEEENS1_10collective13CollectiveMmaINS1_34MainloopSm90TmaGmmaWarpSpecializedILi5ENS5_IJNS4_1CILi2EEESB_NSA_ILi1EEEEEENS1_35KernelTmaWarpSpecializedCooperativeEEENS5_IJNSA_ILi256EEENSA_ILi128EEENSA_ILi64EEEEEENS_10bfloat16_tENS5_IJlSC_lEEESK_SL_NS4_8TiledMMAINS4_8MMA_AtomIJNS4_4SM904GMMA28MMA_64x128x16_F32BF16BF16_SSILNSP_5MajorE0ELSR_0ELNSP_7ScaleInE1ELSS_1EEEEEENS4_6LayoutINS5_IJSB_SC_SC_EEENS5_IJSC_NSA_ILi0EEESX_EEEEENS5_IJNS4_10UnderscoreES10_S10_EEEEENS4_23SM90_TMA_LOAD_MULTICASTENS4_14ComposedLayoutINS4_7SwizzleILi3ELi4ELi3EEENS4_18smem_ptr_flag_bitsILi16EEENSV_INS5_IJNSA_ILi8EEESI_EEENS5_IJSI_SC_EEEEEEEvNS4_8identityES13_S1D_vS1E_EENS_8epilogue10collective6detail29Sm90TmaWarpSpecializedAdapterINS1H_15DefaultEpilogueISK_SL_SL_NS1G_6thread17LinearCombinationISK_Li1EffLNS1L_9ScaleType4KindE0ELNS_15FloatRoundStyleE2ESK_EENS1_15EpilogueDefaultEEEEEvvEEEEvNT_6ParamsE,"a",@progbits
	.sectionflags	@""
	.align	4
.nv.constant0._ZN7cutlass13device_kernelINS_4gemm6kernel13GemmUniversalIN4cute5tupleIJiiiiEEENS1_10collective13CollectiveMmaINS1_34MainloopSm90TmaGmmaWarpSpecializedILi5ENS5_IJNS4_1CILi2EEESB_NSA_ILi1EEEEEENS1_35KernelTmaWarpSpecializedCooperativeEEENS5_IJNSA_ILi256EEENSA_ILi128EEENSA_ILi64EEEEEENS_10bfloat16_tENS5_IJlSC_lEEESK_SL_NS4_8TiledMMAINS4_8MMA_AtomIJNS4_4SM904GMMA28MMA_64x128x16_F32BF16BF16_SSILNSP_5MajorE0ELSR_0ELNSP_7ScaleInE1ELSS_1EEEEEENS4_6LayoutINS5_IJSB_SC_SC_EEENS5_IJSC_NSA_ILi0EEESX_EEEEENS5_IJNS4_10UnderscoreES10_S10_EEEEENS4_23SM90_TMA_LOAD_MULTICASTENS4_14ComposedLayoutINS4_7SwizzleILi3ELi4ELi3EEENS4_18smem_ptr_flag_bitsILi16EEENSV_INS5_IJNSA_ILi8EEESI_EEENS5_IJSI_SC_EEEEEEEvNS4_8identityES13_S1D_vS1E_EENS_8epilogue10collective6detail29Sm90TmaWarpSpecializedAdapterINS1H_15DefaultEpilogueISK_SL_SL_NS1G_6thread17LinearCombinationISK_Li1EffLNS1L_9ScaleType4KindE0ELNS_15FloatRoundStyleE2ESK_EENS1_15EpilogueDefaultEEEEEvvEEEEvNT_6ParamsE:
	.zero		1664


//--------------------- SYMBOLS --------------------------

	.type		.nv.reservedSmem.offset0,@object
	.size		.nv.reservedSmem.offset0,0x4
	.type		__assertfail,@function
